	.target	sm_90a

	.elftype	@"ET_EXEC"


//--------------------- .note.nv.tkinfo           --------------------------
	.section	.note.nv.tkinfo,"",@"SHT_NOTE"
	.sectionflags	@"SHF_NOTE_NV_TKINFO"
	.tkinfo
        /*0018*/ 	.word	0x00000002
        /*0030*/ 	.string	""
        /*0030*/ 	.string	"ptxas"
        /*0030*/ 	.string	"Cuda compilation tools, release 13.0, V13.0.88"
        /*0030*/ 	.string	"Build cuda_13.0.r13.0/compiler.36424714_0"
        /*0030*/ 	.string	"-arch sm_90a -m 64 "



//--------------------- .note.nv.cuinfo           --------------------------
	.section	.note.nv.cuinfo,"",@"SHT_NOTE"
	.sectionflags	@"SHF_NOTE_NV_CUINFO"
        /*0018*/ 	.short	0x0002
        /*001a*/ 	.short	0x005a
        /*001c*/ 	.short	0x0082
	.zero		2


//--------------------- .nv.info                  --------------------------
	.section	.nv.info,"",@"SHT_CUDA_INFO"
	.align	4


	//----- nvinfo : EIATTR_REGCOUNT
	.align		4
        /*0000*/ 	.byte	0x04, 0x2f
        /*0002*/ 	.short	(.L_15 - .L_14)
	.align		4
.L_14:
        /*0004*/ 	.word	index@(_ZN7cutlass13device_kernelINS_4gemm6kernel13GemmUniversalIN4cute5tupleIJiiiiEEENS1_10collective13CollectiveMmaINS1_34MainloopSm90TmaGmmaWarpSpecializedILi5ENS5_IJNS4_1CILi1EEESB_SB_EEENS1_35KernelTmaWarpSpecializedCooperativeEEENS5_IJNSA_ILi256EEENSA_ILi64EEESG_EEENS_6half_tENS5_IJlSB_lEEESI_SJ_NS4_8TiledMMAINS4_8MMA_AtomIJNS4_4SM904GMMA25MMA_64x64x16_F32F16F16_SSILNSN_5MajorE0ELSP_0ELNSN_7ScaleInE1ELSQ_1EEEEEENS4_6LayoutINS5_IJNSA_ILi2EEESB_SB_EEENS5_IJSB_NSA_ILi0EEESW_EEEEENS5_IJNS4_10UnderscoreESZ_SZ_EEEEENS4_13SM90_TMA_LOADENS4_14ComposedLayoutINS4_7SwizzleILi3ELi4ELi3EEENS4_18smem_ptr_flag_bitsILi16EEENST_INS5_IJNSA_ILi8EEESG_EEENS5_IJSG_SB_EEEEEEEvNS4_8identityES12_S1C_vS1D_EENS_8epilogue10collective6detail29Sm90TmaWarpSpecializedAdapterINS1G_15DefaultEpilogueISI_SJ_SJ_NS1F_6thread17LinearCombinationISI_Li1EffLNS1K_9ScaleType4KindE0ELNS_15FloatRoundStyleE2ESI_EENS1_15EpilogueDefaultEEEEEvvEEEEvNT_6ParamsE)
        /*0008*/ 	.word	0x000000a8


	//----- nvinfo : EIATTR_FRAME_SIZE
	.align		4
.L_15:
        /*000c*/ 	.byte	0x04, 0x11
        /*000e*/ 	.short	(.L_17 - .L_16)
	.align		4
.L_16:
        /*0010*/ 	.word	index@(_ZN7cutlass13device_kernelINS_4gemm6kernel13GemmUniversalIN4cute5tupleIJiiiiEEENS1_10collective13CollectiveMmaINS1_34MainloopSm90TmaGmmaWarpSpecializedILi5ENS5_IJNS4_1CILi1EEESB_SB_EEENS1_35KernelTmaWarpSpecializedCooperativeEEENS5_IJNSA_ILi256EEENSA_ILi64EEESG_EEENS_6half_tENS5_IJlSB_lEEESI_SJ_NS4_8TiledMMAINS4_8MMA_AtomIJNS4_4SM904GMMA25MMA_64x64x16_F32F16F16_SSILNSN_5MajorE0ELSP_0ELNSN_7ScaleInE1ELSQ_1EEEEEENS4_6LayoutINS5_IJNSA_ILi2EEESB_SB_EEENS5_IJSB_NSA_ILi0EEESW_EEEEENS5_IJNS4_10UnderscoreESZ_SZ_EEEEENS4_13SM90_TMA_LOADENS4_14ComposedLayoutINS4_7SwizzleILi3ELi4ELi3EEENS4_18smem_ptr_flag_bitsILi16EEENST_INS5_IJNSA_ILi8EEESG_EEENS5_IJSG_SB_EEEEEEEvNS4_8identityES12_S1C_vS1D_EENS_8epilogue10collective6detail29Sm90TmaWarpSpecializedAdapterINS1G_15DefaultEpilogueISI_SJ_SJ_NS1F_6thread17LinearCombinationISI_Li1EffLNS1K_9ScaleType4KindE0ELNS_15FloatRoundStyleE2ESI_EENS1_15EpilogueDefaultEEEEEvvEEEEvNT_6ParamsE)
        /*0014*/ 	.word	0x00000000


	//----- nvinfo : EIATTR_MIN_STACK_SIZE
	.align		4
.L_17:
        /*0018*/ 	.byte	0x04, 0x12
        /*001a*/ 	.short	(.L_19 - .L_18)
	.align		4
.L_18:
        /*001c*/ 	.word	index@(_ZN7cutlass13device_kernelINS_4gemm6kernel13GemmUniversalIN4cute5tupleIJiiiiEEENS1_10collective13CollectiveMmaINS1_34MainloopSm90TmaGmmaWarpSpecializedILi5ENS5_IJNS4_1CILi1EEESB_SB_EEENS1_35KernelTmaWarpSpecializedCooperativeEEENS5_IJNSA_ILi256EEENSA_ILi64EEESG_EEENS_6half_tENS5_IJlSB_lEEESI_SJ_NS4_8TiledMMAINS4_8MMA_AtomIJNS4_4SM904GMMA25MMA_64x64x16_F32F16F16_SSILNSN_5MajorE0ELSP_0ELNSN_7ScaleInE1ELSQ_1EEEEEENS4_6LayoutINS5_IJNSA_ILi2EEESB_SB_EEENS5_IJSB_NSA_ILi0EEESW_EEEEENS5_IJNS4_10UnderscoreESZ_SZ_EEEEENS4_13SM90_TMA_LOADENS4_14ComposedLayoutINS4_7SwizzleILi3ELi4ELi3EEENS4_18smem_ptr_flag_bitsILi16EEENST_INS5_IJNSA_ILi8EEESG_EEENS5_IJSG_SB_EEEEEEEvNS4_8identityES12_S1C_vS1D_EENS_8epilogue10collective6detail29Sm90TmaWarpSpecializedAdapterINS1G_15DefaultEpilogueISI_SJ_SJ_NS1F_6thread17LinearCombinationISI_Li1EffLNS1K_9ScaleType4KindE0ELNS_15FloatRoundStyleE2ESI_EENS1_15EpilogueDefaultEEEEEvvEEEEvNT_6ParamsE)
        /*0020*/ 	.word	0x00000000
.L_19:


//--------------------- .nv.compat                --------------------------
	.section	.nv.compat,"",@"SHT_CUDA_COMPAT_INFO"
	.align	4
        /*0000*/ 	.byte	0x02, 0x09, 0x01, 0x00, 0x02, 0x02, 0x04, 0x00, 0x02, 0x05, 0x05, 0x00, 0x03, 0x07, 0x01, 0x01
        /*0010*/ 	.byte	0x02, 0x03, 0x01, 0x00, 0x02, 0x06, 0x01, 0x00, 0x04, 0x0b, 0x08, 0x00, 0x00, 0x00, 0x00, 0x00
        /*0020*/ 	.byte	0x00, 0x00, 0x00, 0x00


//--------------------- .nv.info._ZN7cutlass13device_kernelINS_4gemm6kernel13GemmUniversalIN4cute5tupleIJiiiiEEENS1_10collective13CollectiveMmaINS1_34MainloopSm90TmaGmmaWarpSpecializedILi5ENS5_IJNS4_1CILi1EEESB_SB_EEENS1_35KernelTmaWarpSpecializedCooperativeEEENS5_IJNSA_ILi256EEENSA_ILi64EEESG_EEENS_6half_tENS5_IJlSB_lEEESI_SJ_NS4_8TiledMMAINS4_8MMA_AtomIJNS4_4SM904GMMA25MMA_64x64x16_F32F16F16_SSILNSN_5MajorE0ELSP_0ELNSN_7ScaleInE1ELSQ_1EEEEEENS4_6LayoutINS5_IJNSA_ILi2EEESB_SB_EEENS5_IJSB_NSA_ILi0EEESW_EEEEENS5_IJNS4_10UnderscoreESZ_SZ_EEEEENS4_13SM90_TMA_LOADENS4_14ComposedLayoutINS4_7SwizzleILi3ELi4ELi3EEENS4_18smem_ptr_flag_bitsILi16EEENST_INS5_IJNSA_ILi8EEESG_EEENS5_IJSG_SB_EEEEEEEvNS4_8identityES12_S1C_vS1D_EENS_8epilogue10collective6detail29Sm90TmaWarpSpecializedAdapterINS1G_15DefaultEpilogueISI_SJ_SJ_NS1F_6thread17LinearCombinationISI_Li1EffLNS1K_9ScaleType4KindE0ELNS_15FloatRoundStyleE2ESI_EENS1_15EpilogueDefaultEEEEEvvEEEEvNT_6ParamsE --------------------------
	.section	.nv.info._ZN7cutlass13device_kernelINS_4gemm6kernel13GemmUniversalIN4cute5tupleIJiiiiEEENS1_10collective13CollectiveMmaINS1_34MainloopSm90TmaGmmaWarpSpecializedILi5ENS5_IJNS4_1CILi1EEESB_SB_EEENS1_35KernelTmaWarpSpecializedCooperativeEEENS5_IJNSA_ILi256EEENSA_ILi64EEESG_EEENS_6half_tENS5_IJlSB_lEEESI_SJ_NS4_8TiledMMAINS4_8MMA_AtomIJNS4_4SM904GMMA25MMA_64x64x16_F32F16F16_SSILNSN_5MajorE0ELSP_0ELNSN_7ScaleInE1ELSQ_1EEEEEENS4_6LayoutINS5_IJNSA_ILi2EEESB_SB_EEENS5_IJSB_NSA_ILi0EEESW_EEEEENS5_IJNS4_10UnderscoreESZ_SZ_EEEEENS4_13SM90_TMA_LOADENS4_14ComposedLayoutINS4_7SwizzleILi3ELi4ELi3EEENS4_18smem_ptr_flag_bitsILi16EEENST_INS5_IJNSA_ILi8EEESG_EEENS5_IJSG_SB_EEEEEEEvNS4_8identityES12_S1C_vS1D_EENS_8epilogue10collective6detail29Sm90TmaWarpSpecializedAdapterINS1G_15DefaultEpilogueISI_SJ_SJ_NS1F_6thread17LinearCombinationISI_Li1EffLNS1K_9ScaleType4KindE0ELNS_15FloatRoundStyleE2ESI_EENS1_15EpilogueDefaultEEEEEvvEEEEvNT_6ParamsE,"",@"SHT_CUDA_INFO"
	.sectionflags	@""
	.align	4


	//----- nvinfo : EIATTR_CUDA_API_VERSION
	.align		4
        /*0000*/ 	.byte	0x04, 0x37
        /*0002*/ 	.short	(.L_21 - .L_20)
.L_20:
        /*0004*/ 	.word	0x00000082


	//----- nvinfo : EIATTR_KPARAM_INFO
	.align		4
.L_21:
        /*0008*/ 	.byte	0x04, 0x17
        /*000a*/ 	.short	(.L_23 - .L_22)
.L_22:
        /*000c*/ 	.word	0x00000000
        /*0010*/ 	.short	0x0000
        /*0012*/ 	.short	0x0070
        /*0014*/ 	.byte	0x00, 0xf0, 0x01, 0x10


	//----- nvinfo : EIATTR_SPARSE_MMA_MASK
	.align		4
.L_23:
        /*0018*/ 	.byte	0x03, 0x50
        /*001a*/ 	.short	0x0000


	//----- nvinfo : EIATTR_MAXREG_COUNT
	.align		4
        /*001c*/ 	.byte	0x03, 0x1b
        /*001e*/ 	.short	0x00a8


	//----- nvinfo : EIATTR_NUM_BARRIERS
	.align		4
        /*0020*/ 	.byte	0x02, 0x4c
        /*0022*/ 	.byte	0x01
	.zero		1


	//----- nvinfo : EIATTR_EXTERNS
	.align		4
        /*0024*/ 	.byte	0x04, 0x0f
        /*0026*/ 	.short	(.L_25 - .L_24)


	//   ....[0]....
	.align		4
.L_24:
        /*0028*/ 	.word	index@(__assertfail)


	//----- nvinfo : EIATTR_MERCURY_ISA_VERSION
	.align		4
.L_25:
        /*002c*/ 	.byte	0x03, 0x5f
        /*002e*/ 	.short	0x0101


	//----- nvinfo : EIATTR_INT_WARP_WIDE_INSTR_OFFSETS
	.align		4
        /*0030*/ 	.byte	0x04, 0x31
        /*0032*/ 	.short	(.L_27 - .L_26)


	//   ....[0]....
.L_26:
        /*0034*/ 	.word	0x000003a0


	//   ....[1]....
        /*0038*/ 	.word	0x000003b0


	//   ....[2]....
        /*003c*/ 	.word	0x000004f0


	//----- nvinfo : EIATTR_COOP_GROUP_MASK_REGIDS
	.align		4
.L_27:
        /*0040*/ 	.byte	0x04, 0x29
        /*0042*/ 	.short	(.L_29 - .L_28)


	//   ....[0]....
.L_28:
        /*0044*/ 	.word	0xffffffff


	//   ....[1]....
        /*0048*/ 	.word	0xffffffff


	//   ....[2]....
        /*004c*/ 	.word	0xffffffff


	//   ....[3]....
        /*0050*/ 	.word	0xffffffff


	//   ....[4]....
        /*0054*/ 	.word	0xffffffff


	//----- nvinfo : EIATTR_COOP_GROUP_INSTR_OFFSETS
	.align		4
.L_29:
        /*0058*/ 	.byte	0x04, 0x28
        /*005a*/ 	.short	(.L_31 - .L_30)


	//   ....[0]....
.L_30:
        /*005c*/ 	.word	0x00000060


	//   ....[1]....
        /*0060*/ 	.word	0x00000070


	//   ....[2]....
        /*0064*/ 	.word	0x00000130


	//   ....[3]....
        /*0068*/ 	.word	0x000002e0


	//   ....[4]....
        /*006c*/ 	.word	0x00000fa0


	//----- nvinfo : EIATTR_REG_RECONFIG
	.align		4
.L_31:
        /*0070*/ 	.byte	0x01, 0x54
	.zero		2


	//----- nvinfo : EIATTR_SYSCALL_OFFSETS
	.align		4
        /*0074*/ 	.byte	0x04, 0x46
        /*0076*/ 	.short	(.L_33 - .L_32)


	//   ....[0]....
.L_32:
        /*0078*/ 	.word	0x00001160


	//----- nvinfo : EIATTR_MBARRIER_INSTR_OFFSETS
	.align		4
.L_33:
        /*007c*/ 	.byte	0x04, 0x39
        /*007e*/ 	.short	(.L_35 - .L_34)


	//   ....[0]....
.L_34:
        /*0080*/ 	.word	0x00000230
        /*0084*/ 	.word	0x000000ff
        /*0088*/ 	.word	0x00000000
        /*008c*/ 	.short	0x0100
        /*008e*/ 	.byte	0x08
	.zero		1


	//   ....[1]....
        /*0090*/ 	.word	0x00000240
        /*0094*/ 	.word	0x000000ff
        /*0098*/ 	.word	0x00000028
        /*009c*/ 	.short	0x0100
        /*009e*/ 	.byte	0x08
	.zero		1


	//   ....[2]....
        /*00a0*/ 	.word	0x00000250
        /*00a4*/ 	.word	0x000000ff
        /*00a8*/ 	.word	0x00000008
        /*00ac*/ 	.short	0x0100
        /*00ae*/ 	.byte	0x08
	.zero		1


	//   ....[3]....
        /*00b0*/ 	.word	0x00000260
        /*00b4*/ 	.word	0x000000ff
        /*00b8*/ 	.word	0x00000030
        /*00bc*/ 	.short	0x0100
        /*00be*/ 	.byte	0x08
	.zero		1


	//   ....[4]....
        /*00c0*/ 	.word	0x00000270
        /*00c4*/ 	.word	0x000000ff
        /*00c8*/ 	.word	0x00000010
        /*00cc*/ 	.short	0x0100
        /*00ce*/ 	.byte	0x08
	.zero		1


	//   ....[5]....
        /*00d0*/ 	.word	0x00000280
        /*00d4*/ 	.word	0x000000ff
        /*00d8*/ 	.word	0x00000038
        /*00dc*/ 	.short	0x0100
        /*00de*/ 	.byte	0x08
	.zero		1


	//   ....[6]....
        /*00e0*/ 	.word	0x00000290
        /*00e4*/ 	.word	0x000000ff
        /*00e8*/ 	.word	0x00000018
        /*00ec*/ 	.short	0x0100
        /*00ee*/ 	.byte	0x08
	.zero		1


	//   ....[7]....
        /*00f0*/ 	.word	0x000002a0
        /*00f4*/ 	.word	0x000000ff
        /*00f8*/ 	.word	0x00000040
        /*00fc*/ 	.short	0x0100
        /*00fe*/ 	.byte	0x08
	.zero		1


	//   ....[8]....
        /*0100*/ 	.word	0x000002b0
        /*0104*/ 	.word	0x000000ff
        /*0108*/ 	.word	0x00000020
        /*010c*/ 	.short	0x0100
        /*010e*/ 	.byte	0x08
	.zero		1


	//   ....[9]....
        /*0110*/ 	.word	0x000002c0
        /*0114*/ 	.word	0x000000ff
        /*0118*/ 	.word	0x00000048
        /*011c*/ 	.short	0x0100
        /*011e*/ 	.byte	0x08
	.zero		1


	//   ....[10]....
        /*0120*/ 	.word	0x00000560
        /*0124*/ 	.word	0x000000ff
        /*0128*/ 	.word	0x00000060
        /*012c*/ 	.short	0x0100
        /*012e*/ 	.byte	0x06
	.zero		1


	//   ....[11]....
        /*0130*/ 	.word	0x000005c0
        /*0134*/ 	.word	0x000000ff
        /*0138*/ 	.word	0x00000068
        /*013c*/ 	.short	0x0100
        /*013e*/ 	.byte	0x06
	.zero		1


	//   ....[12]....
        /*0140*/ 	.word	0x000011e0
        /*0144*/ 	.word	0x00000003
        /*0148*/ 	.word	0x00000000
        /*014c*/ 	.short	0x010a
        /*014e*/ 	.byte	0x3f
	.zero		1


	//   ....[13]....
        /*0150*/ 	.word	0x00001220
        /*0154*/ 	.word	0x00000003
        /*0158*/ 	.word	0x00000000
        /*015c*/ 	.short	0x010a
        /*015e*/ 	.byte	0x3f
	.zero		1


	//   ....[14]....
        /*0160*/ 	.word	0x00001740
        /*0164*/ 	.word	0x000000ff
        /*0168*/ 	.word	0x00000000
        /*016c*/ 	.short	0x010a
        /*016e*/ 	.byte	0x08
	.zero		1


	//   ....[15]....
        /*0170*/ 	.word	0x00001780
        /*0174*/ 	.word	0x000000ff
        /*0178*/ 	.word	0x00000000
        /*017c*/ 	.short	0x010a
        /*017e*/ 	.byte	0x08
	.zero		1


	//   ....[16]....
        /*0180*/ 	.word	0x00001b60
        /*0184*/ 	.word	0x000000ff
        /*0188*/ 	.word	0x00000000
        /*018c*/ 	.short	0x0101
        /*018e*/ 	.byte	0x08
	.zero		1


	//   ....[17]....
        /*0190*/ 	.word	0x00001d60
        /*0194*/ 	.word	0x000000ff
        /*0198*/ 	.word	0x00000000
        /*019c*/ 	.short	0x0101
        /*019e*/ 	.byte	0x06
	.zero		1


	//   ....[18]....
        /*01a0*/ 	.word	0x00007e50
        /*01a4*/ 	.word	0x0000000e
        /*01a8*/ 	.word	0x00000028
        /*01ac*/ 	.short	0x010a
        /*01ae*/ 	.byte	0x3f
	.zero		1


	//   ....[19]....
        /*01b0*/ 	.word	0x000081d0
        /*01b4*/ 	.word	0x00000006
        /*01b8*/ 	.word	0x00000068
        /*01bc*/ 	.short	0x0101
        /*01be*/ 	.byte	0x3f
	.zero		1


	//   ....[20]....
        /*01c0*/ 	.word	0x00008900
        /*01c4*/ 	.word	0x00000007
        /*01c8*/ 	.word	0x00000000
        /*01cc*/ 	.short	0x010a
        /*01ce*/ 	.byte	0x3f
	.zero		1


	//   ....[21]....
        /*01d0*/ 	.word	0x00008980
        /*01d4*/ 	.word	0x00000009
        /*01d8*/ 	.word	0x00000000
        /*01dc*/ 	.short	0x010a
        /*01de*/ 	.byte	0x3f
	.zero		1


	//   ....[22]....
        /*01e0*/ 	.word	0x00008a10
        /*01e4*/ 	.word	0x00000006
        /*01e8*/ 	.word	0x00000000
        /*01ec*/ 	.short	0x010a
        /*01ee*/ 	.byte	0x3f
	.zero		1


	//   ....[23]....
        /*01f0*/ 	.word	0x00008aa0
        /*01f4*/ 	.word	0x00000009
        /*01f8*/ 	.word	0x00000000
        /*01fc*/ 	.short	0x010a
        /*01fe*/ 	.byte	0x3f
	.zero		1


	//   ....[24]....
        /*0200*/ 	.word	0x00008b30
        /*0204*/ 	.word	0x00000003
        /*0208*/ 	.word	0x00000000
        /*020c*/ 	.short	0x010a
        /*020e*/ 	.byte	0x3f
	.zero		1


	//   ....[25]....
        /*0210*/ 	.word	0x00008b90
        /*0214*/ 	.word	0x00000003
        /*0218*/ 	.word	0x00000000
        /*021c*/ 	.short	0x010a
        /*021e*/ 	.byte	0x3f
	.zero		1


	//   ....[26]....
        /*0220*/ 	.word	0x00008bf0
        /*0224*/ 	.word	0x00000004
        /*0228*/ 	.word	0x00000000
        /*022c*/ 	.short	0x010a
        /*022e*/ 	.byte	0x3f
	.zero		1


	//   ....[27]....
        /*0230*/ 	.word	0x00008cc0
        /*0234*/ 	.word	0x0000000e
        /*0238*/ 	.word	0x00000028
        /*023c*/ 	.short	0x010a
        /*023e*/ 	.byte	0x3f
	.zero		1


	//   ....[28]....
        /*0240*/ 	.word	0x00008d90
        /*0244*/ 	.word	0x00000007
        /*0248*/ 	.word	0x00000000
        /*024c*/ 	.short	0x010a
        /*024e*/ 	.byte	0x3f
	.zero		1


	//   ....[29]....
        /*0250*/ 	.word	0x00008de0
        /*0254*/ 	.word	0x00000009
        /*0258*/ 	.word	0x00000000
        /*025c*/ 	.short	0x010a
        /*025e*/ 	.byte	0x3f
	.zero		1


	//   ....[30]....
        /*0260*/ 	.word	0x00008e30
        /*0264*/ 	.word	0x00000006
        /*0268*/ 	.word	0x00000000
        /*026c*/ 	.short	0x010a
        /*026e*/ 	.byte	0x3f
	.zero		1


	//   ....[31]....
        /*0270*/ 	.word	0x00008e80
        /*0274*/ 	.word	0x00000009
        /*0278*/ 	.word	0x00000000
        /*027c*/ 	.short	0x010a
        /*027e*/ 	.byte	0x3f
	.zero		1


	//----- nvinfo : EIATTR_NUM_MBARRIERS
	.align		4
.L_35:
        /*0280*/ 	.byte	0x03, 0x38
        /*0282*/ 	.short	0x000c


	//----- nvinfo : EIATTR_EXIT_INSTR_OFFSETS
	.align		4
        /*0284*/ 	.byte	0x04, 0x1c
        /*0286*/ 	.short	(.L_37 - .L_36)


	//   ....[0]....
.L_36:
        /*0288*/ 	.word	0x00000610


	//   ....[1]....
        /*028c*/ 	.word	0x00000ed0


	//   ....[2]....
        /*0290*/ 	.word	0x000074c0


	//   ....[3]....
        /*0294*/ 	.word	0x00007af0


	//   ....[4]....
        /*0298*/ 	.word	0x00008b80


	//----- nvinfo : EIATTR_MAX_THREADS
	.align		4
.L_37:
        /*029c*/ 	.byte	0x04, 0x05
        /*029e*/ 	.short	(.L_39 - .L_38)
.L_38:
        /*02a0*/ 	.word	0x00000180
        /*02a4*/ 	.word	0x00000001
        /*02a8*/ 	.word	0x00000001


	//----- nvinfo : EIATTR_CRS_STACK_SIZE
	.align		4
.L_39:
        /*02ac*/ 	.byte	0x04, 0x1e
        /*02ae*/ 	.short	(.L_41 - .L_40)
.L_40:
        /*02b0*/ 	.word	0x00000000


	//----- nvinfo : EIATTR_CBANK_PARAM_SIZE
	.align		4
.L_41:
        /*02b4*/ 	.byte	0x03, 0x19
        /*02b6*/ 	.short	0x0470


	//----- nvinfo : EIATTR_PARAM_CBANK
	.align		4
        /*02b8*/ 	.byte	0x04, 0x0a
        /*02ba*/ 	.short	(.L_43 - .L_42)
	.align		4
.L_42:
        /*02bc*/ 	.word	index@(.nv.constant0._ZN7cutlass13device_kernelINS_4gemm6kernel13GemmUniversalIN4cute5tupleIJiiiiEEENS1_10collective13CollectiveMmaINS1_34MainloopSm90TmaGmmaWarpSpecializedILi5ENS5_IJNS4_1CILi1EEESB_SB_EEENS1_35KernelTmaWarpSpecializedCooperativeEEENS5_IJNSA_ILi256EEENSA_ILi64EEESG_EEENS_6half_tENS5_IJlSB_lEEESI_SJ_NS4_8TiledMMAINS4_8MMA_AtomIJNS4_4SM904GMMA25MMA_64x64x16_F32F16F16_SSILNSN_5MajorE0ELSP_0ELNSN_7ScaleInE1ELSQ_1EEEEEENS4_6LayoutINS5_IJNSA_ILi2EEESB_SB_EEENS5_IJSB_NSA_ILi0EEESW_EEEEENS5_IJNS4_10UnderscoreESZ_SZ_EEEEENS4_13SM90_TMA_LOADENS4_14ComposedLayoutINS4_7SwizzleILi3ELi4ELi3EEENS4_18smem_ptr_flag_bitsILi16EEENST_INS5_IJNSA_ILi8EEESG_EEENS5_IJSG_SB_EEEEEEEvNS4_8identityES12_S1C_vS1D_EENS_8epilogue10collective6detail29Sm90TmaWarpSpecializedAdapterINS1G_15DefaultEpilogueISI_SJ_SJ_NS1F_6thread17LinearCombinationISI_Li1EffLNS1K_9ScaleType4KindE0ELNS_15FloatRoundStyleE2ESI_EENS1_15EpilogueDefaultEEEEEvvEEEEvNT_6ParamsE)
        /*02c0*/ 	.short	0x0210
        /*02c2*/ 	.short	0x0470


	//----- nvinfo : EIATTR_SW_WAR
	.align		4
.L_43:
        /*02c4*/ 	.byte	0x04, 0x36
        /*02c6*/ 	.short	(.L_45 - .L_44)
.L_44:
        /*02c8*/ 	.word	0x00000008
.L_45:


//--------------------- .nv.callgraph             --------------------------
	.section	.nv.callgraph,"",@"SHT_CUDA_CALLGRAPH"
	.align	4
	.sectionentsize	8
	.align		4
        /*0000*/ 	.word	0x00000000
	.align		4
        /*0004*/ 	.word	0xffffffff
	.align		4
        /*0008*/ 	.word	index@(_ZN7cutlass13device_kernelINS_4gemm6kernel13GemmUniversalIN4cute5tupleIJiiiiEEENS1_10collective13CollectiveMmaINS1_34MainloopSm90TmaGmmaWarpSpecializedILi5ENS5_IJNS4_1CILi1EEESB_SB_EEENS1_35KernelTmaWarpSpecializedCooperativeEEENS5_IJNSA_ILi256EEENSA_ILi64EEESG_EEENS_6half_tENS5_IJlSB_lEEESI_SJ_NS4_8TiledMMAINS4_8MMA_AtomIJNS4_4SM904GMMA25MMA_64x64x16_F32F16F16_SSILNSN_5MajorE0ELSP_0ELNSN_7ScaleInE1ELSQ_1EEEEEENS4_6LayoutINS5_IJNSA_ILi2EEESB_SB_EEENS5_IJSB_NSA_ILi0EEESW_EEEEENS5_IJNS4_10UnderscoreESZ_SZ_EEEEENS4_13SM90_TMA_LOADENS4_14ComposedLayoutINS4_7SwizzleILi3ELi4ELi3EEENS4_18smem_ptr_flag_bitsILi16EEENST_INS5_IJNSA_ILi8EEESG_EEENS5_IJSG_SB_EEEEEEEvNS4_8identityES12_S1C_vS1D_EENS_8epilogue10collective6detail29Sm90TmaWarpSpecializedAdapterINS1G_15DefaultEpilogueISI_SJ_SJ_NS1F_6thread17LinearCombinationISI_Li1EffLNS1K_9ScaleType4KindE0ELNS_15FloatRoundStyleE2ESI_EENS1_15EpilogueDefaultEEEEEvvEEEEvNT_6ParamsE)
	.align		4
        /*000c*/ 	.word	index@(__assertfail)
	.align		4
        /*0010*/ 	.word	0x00000000
	.align		4
        /*0014*/ 	.word	0xfffffffe
	.align		4
        /*0018*/ 	.word	0x00000000
	.align		4
        /*001c*/ 	.word	0xfffffffd
	.align		4
        /*0020*/ 	.word	0x00000000
	.align		4
        /*0024*/ 	.word	0xfffffffc


//--------------------- .nv.constant4             --------------------------
	.section	.nv.constant4,"a",@progbits
	.align	8
	.align		8
.nv.constant4:
        /*0000*/ 	.dword	__assertfail
	.align		8
        /*0008*/ 	.dword	__unnamed_1
	.align		8
        /*0010*/ 	.dword	_ZN40_INTERNAL_29c3fd33_4_k_cu_0532116e_179584cuda3std3__45__cpo5beginE
	.align		8
        /*0018*/ 	.dword	_ZN40_INTERNAL_29c3fd33_4_k_cu_0532116e_179584cuda3std3__45__cpo3endE
	.align		8
        /*0020*/ 	.dword	_ZN40_INTERNAL_29c3fd33_4_k_cu_0532116e_179584cuda3std3__45__cpo6cbeginE
	.align		8
        /*0028*/ 	.dword	_ZN40_INTERNAL_29c3fd33_4_k_cu_0532116e_179584cuda3std3__45__cpo4cendE
	.align		8
        /*0030*/ 	.dword	_ZN40_INTERNAL_29c3fd33_4_k_cu_0532116e_179584cuda3std3__442_GLOBAL__N__29c3fd33_4_k_cu_0532116e_179586ignoreE
	.align		8
        /*0038*/ 	.dword	_ZN40_INTERNAL_29c3fd33_4_k_cu_0532116e_179584cuda3std3__419piecewise_constructE
	.align		8
        /*0040*/ 	.dword	_ZN40_INTERNAL_29c3fd33_4_k_cu_0532116e_179584cuda3std3__48in_placeE
	.align		8
        /*0048*/ 	.dword	_ZN40_INTERNAL_29c3fd33_4_k_cu_0532116e_179584cuda3std6ranges3__45__cpo4swapE
	.align		8
        /*0050*/ 	.dword	_ZN40_INTERNAL_29c3fd33_4_k_cu_0532116e_179584cuda3std6ranges3__45__cpo9iter_moveE
	.align		8
        /*0058*/ 	.dword	_ZN40_INTERNAL_29c3fd33_4_k_cu_0532116e_179584cute7productE
	.align		8
        /*0060*/ 	.dword	_ZN40_INTERNAL_29c3fd33_4_k_cu_0532116e_179584cute1_E
	.align		8
        /*0068*/ 	.dword	$str$22
	.align		8
        /*0070*/ 	.dword	$str$23


//--------------------- .text._ZN7cutlass13device_kernelINS_4gemm6kernel13GemmUniversalIN4cute5tupleIJiiiiEEENS1_10collective13CollectiveMmaINS1_34MainloopSm90TmaGmmaWarpSpecializedILi5ENS5_IJNS4_1CILi1EEESB_SB_EEENS1_35KernelTmaWarpSpecializedCooperativeEEENS5_IJNSA_ILi256EEENSA_ILi64EEESG_EEENS_6half_tENS5_IJlSB_lEEESI_SJ_NS4_8TiledMMAINS4_8MMA_AtomIJNS4_4SM904GMMA25MMA_64x64x16_F32F16F16_SSILNSN_5MajorE0ELSP_0ELNSN_7ScaleInE1ELSQ_1EEEEEENS4_6LayoutINS5_IJNSA_ILi2EEESB_SB_EEENS5_IJSB_NSA_ILi0EEESW_EEEEENS5_IJNS4_10UnderscoreESZ_SZ_EEEEENS4_13SM90_TMA_LOADENS4_14ComposedLayoutINS4_7SwizzleILi3ELi4ELi3EEENS4_18smem_ptr_flag_bitsILi16EEENST_INS5_IJNSA_ILi8EEESG_EEENS5_IJSG_SB_EEEEEEEvNS4_8identityES12_S1C_vS1D_EENS_8epilogue10collective6detail29Sm90TmaWarpSpecializedAdapterINS1G_15DefaultEpilogueISI_SJ_SJ_NS1F_6thread17LinearCombinationISI_Li1EffLNS1K_9ScaleType4KindE0ELNS_15FloatRoundStyleE2ESI_EENS1_15EpilogueDefaultEEEEEvvEEEEvNT_6ParamsE --------------------------
	.section	.text._ZN7cutlass13device_kernelINS_4gemm6kernel13GemmUniversalIN4cute5tupleIJiiiiEEENS1_10collective13CollectiveMmaINS1_34MainloopSm90TmaGmmaWarpSpecializedILi5ENS5_IJNS4_1CILi1EEESB_SB_EEENS1_35KernelTmaWarpSpecializedCooperativeEEENS5_IJNSA_ILi256EEENSA_ILi64EEESG_EEENS_6half_tENS5_IJlSB_lEEESI_SJ_NS4_8TiledMMAINS4_8MMA_AtomIJNS4_4SM904GMMA25MMA_64x64x16_F32F16F16_SSILNSN_5MajorE0ELSP_0ELNSN_7ScaleInE1ELSQ_1EEEEEENS4_6LayoutINS5_IJNSA_ILi2EEESB_SB_EEENS5_IJSB_NSA_ILi0EEESW_EEEEENS5_IJNS4_10UnderscoreESZ_SZ_EEEEENS4_13SM90_TMA_LOADENS4_14ComposedLayoutINS4_7SwizzleILi3ELi4ELi3EEENS4_18smem_ptr_flag_bitsILi16EEENST_INS5_IJNSA_ILi8EEESG_EEENS5_IJSG_SB_EEEEEEEvNS4_8identityES12_S1C_vS1D_EENS_8epilogue10collective6detail29Sm90TmaWarpSpecializedAdapterINS1G_15DefaultEpilogueISI_SJ_SJ_NS1F_6thread17LinearCombinationISI_Li1EffLNS1K_9ScaleType4KindE0ELNS_15FloatRoundStyleE2ESI_EENS1_15EpilogueDefaultEEEEEvvEEEEvNT_6ParamsE,"ax",@progbits
	.align	128
.text._ZN7cutlass13device_kernelINS_4gemm6kernel13GemmUniversalIN4cute5tupleIJiiiiEEENS1_10collective13CollectiveMmaINS1_34MainloopSm90TmaGmmaWarpSpecializedILi5ENS5_IJNS4_1CILi1EEESB_SB_EEENS1_35KernelTmaWarpSpecializedCooperativeEEENS5_IJNSA_ILi256EEENSA_ILi64EEESG_EEENS_6half_tENS5_IJlSB_lEEESI_SJ_NS4_8TiledMMAINS4_8MMA_AtomIJNS4_4SM904GMMA25MMA_64x64x16_F32F16F16_SSILNSN_5MajorE0ELSP_0ELNSN_7ScaleInE1ELSQ_1EEEEEENS4_6LayoutINS5_IJNSA_ILi2EEESB_SB_EEENS5_IJSB_NSA_ILi0EEESW_EEEEENS5_IJNS4_10UnderscoreESZ_SZ_EEEEENS4_13SM90_TMA_LOADENS4_14ComposedLayoutINS4_7SwizzleILi3ELi4ELi3EEENS4_18smem_ptr_flag_bitsILi16EEENST_INS5_IJNSA_ILi8EEESG_EEENS5_IJSG_SB_EEEEEEEvNS4_8identityES12_S1C_vS1D_EENS_8epilogue10collective6detail29Sm90TmaWarpSpecializedAdapterINS1G_15DefaultEpilogueISI_SJ_SJ_NS1F_6thread17LinearCombinationISI_Li1EffLNS1K_9ScaleType4KindE0ELNS_15FloatRoundStyleE2ESI_EENS1_15EpilogueDefaultEEEEEvvEEEEvNT_6ParamsE:
        .type           _ZN7cutlass13device_kernelINS_4gemm6kernel13GemmUniversalIN4cute5tupleIJiiiiEEENS1_10collective13CollectiveMmaINS1_34MainloopSm90TmaGmmaWarpSpecializedILi5ENS5_IJNS4_1CILi1EEESB_SB_EEENS1_35KernelTmaWarpSpecializedCooperativeEEENS5_IJNSA_ILi256EEENSA_ILi64EEESG_EEENS_6half_tENS5_IJlSB_lEEESI_SJ_NS4_8TiledMMAINS4_8MMA_AtomIJNS4_4SM904GMMA25MMA_64x64x16_F32F16F16_SSILNSN_5MajorE0ELSP_0ELNSN_7ScaleInE1ELSQ_1EEEEEENS4_6LayoutINS5_IJNSA_ILi2EEESB_SB_EEENS5_IJSB_NSA_ILi0EEESW_EEEEENS5_IJNS4_10UnderscoreESZ_SZ_EEEEENS4_13SM90_TMA_LOADENS4_14ComposedLayoutINS4_7SwizzleILi3ELi4ELi3EEENS4_18smem_ptr_flag_bitsILi16EEENST_INS5_IJNSA_ILi8EEESG_EEENS5_IJSG_SB_EEEEEEEvNS4_8identityES12_S1C_vS1D_EENS_8epilogue10collective6detail29Sm90TmaWarpSpecializedAdapterINS1G_15DefaultEpilogueISI_SJ_SJ_NS1F_6thread17LinearCombinationISI_Li1EffLNS1K_9ScaleType4KindE0ELNS_15FloatRoundStyleE2ESI_EENS1_15EpilogueDefaultEEEEEvvEEEEvNT_6ParamsE,@function
        .size           _ZN7cutlass13device_kernelINS_4gemm6kernel13GemmUniversalIN4cute5tupleIJiiiiEEENS1_10collective13CollectiveMmaINS1_34MainloopSm90TmaGmmaWarpSpecializedILi5ENS5_IJNS4_1CILi1EEESB_SB_EEENS1_35KernelTmaWarpSpecializedCooperativeEEENS5_IJNSA_ILi256EEENSA_ILi64EEESG_EEENS_6half_tENS5_IJlSB_lEEESI_SJ_NS4_8TiledMMAINS4_8MMA_AtomIJNS4_4SM904GMMA25MMA_64x64x16_F32F16F16_SSILNSN_5MajorE0ELSP_0ELNSN_7ScaleInE1ELSQ_1EEEEEENS4_6LayoutINS5_IJNSA_ILi2EEESB_SB_EEENS5_IJSB_NSA_ILi0EEESW_EEEEENS5_IJNS4_10UnderscoreESZ_SZ_EEEEENS4_13SM90_TMA_LOADENS4_14ComposedLayoutINS4_7SwizzleILi3ELi4ELi3EEENS4_18smem_ptr_flag_bitsILi16EEENST_INS5_IJNSA_ILi8EEESG_EEENS5_IJSG_SB_EEEEEEEvNS4_8identityES12_S1C_vS1D_EENS_8epilogue10collective6detail29Sm90TmaWarpSpecializedAdapterINS1G_15DefaultEpilogueISI_SJ_SJ_NS1F_6thread17LinearCombinationISI_Li1EffLNS1K_9ScaleType4KindE0ELNS_15FloatRoundStyleE2ESI_EENS1_15EpilogueDefaultEEEEEvvEEEEvNT_6ParamsE,(.L_x_194 - _ZN7cutlass13device_kernelINS_4gemm6kernel13GemmUniversalIN4cute5tupleIJiiiiEEENS1_10collective13CollectiveMmaINS1_34MainloopSm90TmaGmmaWarpSpecializedILi5ENS5_IJNS4_1CILi1EEESB_SB_EEENS1_35KernelTmaWarpSpecializedCooperativeEEENS5_IJNSA_ILi256EEENSA_ILi64EEESG_EEENS_6half_tENS5_IJlSB_lEEESI_SJ_NS4_8TiledMMAINS4_8MMA_AtomIJNS4_4SM904GMMA25MMA_64x64x16_F32F16F16_SSILNSN_5MajorE0ELSP_0ELNSN_7ScaleInE1ELSQ_1EEEEEENS4_6LayoutINS5_IJNSA_ILi2EEESB_SB_EEENS5_IJSB_NSA_ILi0EEESW_EEEEENS5_IJNS4_10UnderscoreESZ_SZ_EEEEENS4_13SM90_TMA_LOADENS4_14ComposedLayoutINS4_7SwizzleILi3ELi4ELi3EEENS4_18smem_ptr_flag_bitsILi16EEENST_INS5_IJNSA_ILi8EEESG_EEENS5_IJSG_SB_EEEEEEEvNS4_8identityES12_S1C_vS1D_EENS_8epilogue10collective6detail29Sm90TmaWarpSpecializedAdapterINS1G_15DefaultEpilogueISI_SJ_SJ_NS1F_6thread17LinearCombinationISI_Li1EffLNS1K_9ScaleType4KindE0ELNS_15FloatRoundStyleE2ESI_EENS1_15EpilogueDefaultEEEEEvvEEEEvNT_6ParamsE)
        .other          _ZN7cutlass13device_kernelINS_4gemm6kernel13GemmUniversalIN4cute5tupleIJiiiiEEENS1_10collective13CollectiveMmaINS1_34MainloopSm90TmaGmmaWarpSpecializedILi5ENS5_IJNS4_1CILi1EEESB_SB_EEENS1_35KernelTmaWarpSpecializedCooperativeEEENS5_IJNSA_ILi256EEENSA_ILi64EEESG_EEENS_6half_tENS5_IJlSB_lEEESI_SJ_NS4_8TiledMMAINS4_8MMA_AtomIJNS4_4SM904GMMA25MMA_64x64x16_F32F16F16_SSILNSN_5MajorE0ELSP_0ELNSN_7ScaleInE1ELSQ_1EEEEEENS4_6LayoutINS5_IJNSA_ILi2EEESB_SB_EEENS5_IJSB_NSA_ILi0EEESW_EEEEENS5_IJNS4_10UnderscoreESZ_SZ_EEEEENS4_13SM90_TMA_LOADENS4_14ComposedLayoutINS4_7SwizzleILi3ELi4ELi3EEENS4_18smem_ptr_flag_bitsILi16EEENST_INS5_IJNSA_ILi8EEESG_EEENS5_IJSG_SB_EEEEEEEvNS4_8identityES12_S1C_vS1D_EENS_8epilogue10collective6detail29Sm90TmaWarpSpecializedAdapterINS1G_15DefaultEpilogueISI_SJ_SJ_NS1F_6thread17LinearCombinationISI_Li1EffLNS1K_9ScaleType4KindE0ELNS_15FloatRoundStyleE2ESI_EENS1_15EpilogueDefaultEEEEEvvEEEEvNT_6ParamsE,@"STO_CUDA_ENTRY STV_DEFAULT"
_ZN7cutlass13device_kernelINS_4gemm6kernel13GemmUniversalIN4cute5tupleIJiiiiEEENS1_10collective13CollectiveMmaINS1_34MainloopSm90TmaGmmaWarpSpecializedILi5ENS5_IJNS4_1CILi1EEESB_SB_EEENS1_35KernelTmaWarpSpecializedCooperativeEEENS5_IJNSA_ILi256EEENSA_ILi64EEESG_EEENS_6half_tENS5_IJlSB_lEEESI_SJ_NS4_8TiledMMAINS4_8MMA_AtomIJNS4_4SM904GMMA25MMA_64x64x16_F32F16F16_SSILNSN_5MajorE0ELSP_0ELNSN_7ScaleInE1ELSQ_1EEEEEENS4_6LayoutINS5_IJNSA_ILi2EEESB_SB_EEENS5_IJSB_NSA_ILi0EEESW_EEEEENS5_IJNS4_10UnderscoreESZ_SZ_EEEEENS4_13SM90_TMA_LOADENS4_14ComposedLayoutINS4_7SwizzleILi3ELi4ELi3EEENS4_18smem_ptr_flag_bitsILi16EEENST_INS5_IJNSA_ILi8EEESG_EEENS5_IJSG_SB_EEEEEEEvNS4_8identityES12_S1C_vS1D_EENS_8epilogue10collective6detail29Sm90TmaWarpSpecializedAdapterINS1G_15DefaultEpilogueISI_SJ_SJ_NS1F_6thread17LinearCombinationISI_Li1EffLNS1K_9ScaleType4KindE0ELNS_15FloatRoundStyleE2ESI_EENS1_15EpilogueDefaultEEEEEvvEEEEvNT_6ParamsE:
[----:B------:R-:W0:Y:S01]  /*0000*/  LDC R1, c[0x0][0x28] ;  /* 0x00000a00ff017b82 */ /* 0x000e220000000800 */
[----:B------:R-:W1:Y:S01]  /*0010*/  S2R R18, SR_TID.X ;  /* 0x0000000000127919 */ /* 0x000e620000002100 */
[----:B------:R-:W-:Y:S01]  /*0020*/  ELECT P0, URZ, PT ;  /* 0x00000000003f782f */ /* 0x000fe20003800000 */
[----:B------:R-:W-:Y:S01]  /*0030*/  BSSY B0, `(.L_x_0) ;  /* 0x000000f000007945 */ /* 0x000fe20003800000 */
[--C-:B-1----:R-:W-:Y:S02]  /*0040*/  SHF.R.U32.HI R0, RZ, 0x5, R18.reuse ;  /* 0x00000005ff007819 */ /* 0x102fe40000011612 */
[----:B------:R-:W-:-:S03]  /*0050*/  SHF.R.U32.HI R22, RZ, 0x7, R18 ;  /* 0x00000007ff167819 */ /* 0x000fc60000011612 */
[----:B------:R-:W1:Y:S04]  /*0060*/  SHFL.IDX PT, R5, R0, RZ, 0x1f ;  /* 0x00001fff00057589 */ /* 0x000e6800000e0000 */
[----:B------:R2:W3:Y:S01]  /*0070*/  SHFL.IDX PT, R8, R22, RZ, 0x1f ;  /* 0x00001fff16087589 */ /* 0x0004e200000e0000 */
[----:B-1----:R-:W-:-:S13]  /*0080*/  ISETP.NE.OR P0, PT, R5, RZ, !P0 ;  /* 0x000000ff0500720c */ /* 0x002fda0004705670 */
[----:B0-23--:R-:W-:Y:S05]  /*0090*/  @P0 BRA `(.L_x_1) ;  /* 0x0000000000200947 */ /* 0x00dfea0003800000 */
[----:B------:R-:W-:Y:S02]  /*00a0*/  ULDC.64 UR4, c[0x0][0x198] ;  /* 0x0000660000047ab9 */ /* 0x000fe40000000a00 */
[----:B------:R-:W-:Y:S02]  /*00b0*/  UIADD3 UR6, UP0, UR4, 0xf0, URZ ;  /* 0x000000f004067890 */ /* 0x000fe4000ff1e03f */
[----:B------:R-:W-:Y:S02]  /*00c0*/  UIADD3 UR4, UP1, UR4, 0x1f0, URZ ;  /* 0x000001f004047890 */ /* 0x000fe4000ff3e03f */
[----:B------:R-:W-:Y:S02]  /*00d0*/  UIADD3.X UR7, URZ, UR5, URZ, UP0, !UPT ;  /* 0x000000053f077290 */ /* 0x000fe400087fe43f */
[----:B------:R-:W-:-:S07]  /*00e0*/  UIADD3.X UR5, URZ, UR5, URZ, UP1, !UPT ;  /* 0x000000053f057290 */ /* 0x000fce0008ffe43f */
[----:B------:R0:W-:Y:S02]  /*00f0*/  UTMACCTL.PF [UR6] ;  /* 0x00000000060079b9 */ /* 0x0001e40008040000 */
[----:B------:R0:W-:Y:S02]  /*0100*/  UTMACCTL.PF [UR4] ;  /* 0x00000000040079b9 */ /* 0x0001e40008040000 */
[----:B0-----:R-:W-:Y:S01]  /*0110*/  NOP ;  /* 0x0000000000007918 */ /* 0x001fe20000000000 */
.L_x_1:
[----:B------:R-:W-:Y:S05]  /*0120*/  BSYNC B0 ;  /* 0x0000000000007941 */ /* 0x000fea0003800000 */
.L_x_0:
[----:B------:R-:W0:Y:S02]  /*0130*/  SHFL.IDX PT, R2, R0, RZ, 0x1f ;  /* 0x00001fff00027589 */ /* 0x000e2400000e0000 */
[----:B0-----:R-:W-:-:S13]  /*0140*/  ISETP.NE.AND P0, PT, R2, RZ, PT ;  /* 0x000000ff0200720c */ /* 0x001fda0003f05270 */
[----:B------:R-:W-:Y:S05]  /*0150*/  @P0 BRA `(.L_x_2) ;  /* 0x0000000000600947 */ /* 0x000fea0003800000 */
[----:B------:R-:W0:Y:S01]  /*0160*/  S2UR UR8, SR_CgaCtaId ;  /* 0x00000000000879c3 */ /* 0x000e220000008800 */
[----:B------:R-:W-:Y:S01]  /*0170*/  UMOV UR4, 0x400 ;  /* 0x0000040000047882 */ /* 0x000fe20000000000 */
[----:B------:R-:W-:Y:S01]  /*0180*/  UMOV UR5, 0x1 ;  /* 0x0000000100057882 */ /* 0x000fe20000000000 */
[----:B------:R-:W-:Y:S01]  /*0190*/  UMOV UR6, 0x100 ;  /* 0x0000010000067882 */ /* 0x000fe20000000000 */
[----:B------:R-:W-:Y:S01]  /*01a0*/  ELECT P0, URZ, PT ;  /* 0x00000000003f782f */ /* 0x000fe20003800000 */
[----:B------:R-:W-:-:S04]  /*01b0*/  UIADD3 UR6, -UR6, 0x100000, URZ ;  /* 0x0010000006067890 */ /* 0x000fc8000fffe13f */
[----:B------:R-:W-:Y:S02]  /*01c0*/  USHF.L.U32 UR7, UR6, 0xb, URZ ;  /* 0x0000000b06077899 */ /* 0x000fe4000800063f */
[----:B------:R-:W-:Y:S02]  /*01d0*/  USHF.L.U32 UR6, UR6, 0x1, URZ ;  /* 0x0000000106067899 */ /* 0x000fe4000800063f */
[----:B0-----:R-:W-:Y:S02]  /*01e0*/  ULEA UR8, UR8, UR4, 0x18 ;  /* 0x0000000408087291 */ /* 0x001fe4000f8ec03f */
[----:B------:R-:W-:-:S04]  /*01f0*/  UIADD3 UR4, -UR5, 0x100000, URZ ;  /* 0x0010000005047890 */ /* 0x000fc8000fffe13f */
[----:B------:R-:W-:Y:S02]  /*0200*/  USHF.L.U32 UR5, UR4, 0xb, URZ ;  /* 0x0000000b04057899 */ /* 0x000fe4000800063f */
[----:B------:R-:W-:Y:S01]  /*0210*/  USHF.L.U32 UR4, UR4, 0x1, URZ ;  /* 0x0000000104047899 */ /* 0x000fe2000800063f */
[----:B------:R-:W0:Y:S11]  /*0220*/  FENCE.VIEW.ASYNC.S ;  /* 0x00000000000073c6 */ /* 0x000e360000000000 */
[----:B0-----:R0:W1:Y:S01]  /*0230*/  SYNCS.EXCH.64 URZ, [UR8], UR4 ;  /* 0x00000004083f75b2 */ /* 0x0010620008000100 */
[----:B------:R0:W2:Y:S01]  /*0240*/  SYNCS.EXCH.64 URZ, [UR8+0x28], UR6 ;  /* 0x00002806083f75b2 */ /* 0x0000a20008000100 */
[----:B------:R0:W3:Y:S01]  /*0250*/  SYNCS.EXCH.64 URZ, [UR8+0x8], UR4 ;  /* 0x00000804083f75b2 */ /* 0x0000e20008000100 */
[----:B------:R0:W4:Y:S01]  /*0260*/  SYNCS.EXCH.64 URZ, [UR8+0x30], UR6 ;  /* 0x00003006083f75b2 */ /* 0x0001220008000100 */
[----:B------:R0:W0:Y:S01]  /*0270*/  SYNCS.EXCH.64 URZ, [UR8+0x10], UR4 ;  /* 0x00001004083f75b2 */ /* 0x0000220008000100 */
[----:B------:R0:W0:Y:S01]  /*0280*/  SYNCS.EXCH.64 URZ, [UR8+0x38], UR6 ;  /* 0x00003806083f75b2 */ /* 0x0000220008000100 */
[----:B------:R0:W0:Y:S01]  /*0290*/  SYNCS.EXCH.64 URZ, [UR8+0x18], UR4 ;  /* 0x00001804083f75b2 */ /* 0x0000220008000100 */
[----:B------:R0:W0:Y:S01]  /*02a0*/  SYNCS.EXCH.64 URZ, [UR8+0x40], UR6 ;  /* 0x00004006083f75b2 */ /* 0x0000220008000100 */
[----:B------:R0:W0:Y:S01]  /*02b0*/  SYNCS.EXCH.64 URZ, [UR8+0x20], UR4 ;  /* 0x00002004083f75b2 */ /* 0x0000220008000100 */
[----:B------:R0:W0:Y:S01]  /*02c0*/  SYNCS.EXCH.64 URZ, [UR8+0x48], UR6 ;  /* 0x00004806083f75b2 */ /* 0x0000220008000100 */
[----:B------:R-:W-:Y:S01]  /*02d0*/  NOP ;  /* 0x0000000000007918 */ /* 0x000fe20000000000 */
.L_x_2:
[----:B------:R-:W5:Y:S01]  /*02e0*/  SHFL.IDX PT, R0, R0, RZ, 0x1f ;  /* 0x00001fff00007589 */ /* 0x000f6200000e0000 */
[----:B------:R-:W1:Y:S01]  /*02f0*/  LDC R2, c[0x0][0x65c] ;  /* 0x00019700ff027b82 */ /* 0x000e620000000800 */
[----:B------:R-:W-:Y:S02]  /*0300*/  ELECT P0, URZ, PT ;  /* 0x00000000003f782f */ /* 0x000fe40003800000 */
[----:B------:R-:W-:Y:S01]  /*0310*/  LOP3.LUT R6, R6, 0xfffff7ff, RZ, 0xc0, !PT ;  /* 0xfffff7ff06067812 */ /* 0x000fe200078ec0ff */
[----:B------:R-:W2:Y:S01]  /*0320*/  S2R R3, SR_CTAID.Y ;  /* 0x0000000000037919 */ /* 0x000ea20000002600 */
[----:B0-----:R-:W-:Y:S01]  /*0330*/  UMOV UR4, 0x20 ;  /* 0x0000002000047882 */ /* 0x001fe20000000000 */
[----:B------:R-:W-:Y:S01]  /*0340*/  ISETP.NE.AND P2, PT, R8, RZ, PT ;  /* 0x000000ff0800720c */ /* 0x000fe20003f45270 */
[----:B------:R-:W-:Y:S01]  /*0350*/  NOP ;  /* 0x0000000000007918 */ /* 0x000fe20000000000 */
[----:B------:R-:W0:Y:S01]  /*0360*/  S2R R4, SR_CTAID.X ;  /* 0x0000000000047919 */ /* 0x000e220000002500 */
[----:B------:R-:W-:Y:S01]  /*0370*/  NOP ;  /* 0x0000000000007918 */ /* 0x000fe20000000000 */
[----:B-----5:R-:W-:-:S02]  /*0380*/  ISETP.NE.OR P0, PT, R0, RZ, !P0 ;  /* 0x000000ff0000720c */ /* 0x020fc40004705670 */
[----:B-1----:R-:W-:-:S11]  /*0390*/  ISETP.NE.AND P3, PT, R2, 0x1, PT ;  /* 0x000000010200780c */ /* 0x002fd60003f65270 */
[----:B------:R-:W-:Y:S01]  /*03a0*/  VOTEU.ALL UP0, P0 ;  /* 0x00000000003f7886 */ /* 0x000fe20000000000 */
[----:B------:R-:W-:Y:S01]  /*03b0*/  VOTEU.ALL UP1, P0 ;  /* 0x00000000003f7886 */ /* 0x000fe20000020000 */
[----:B------:R-:W-:Y:S01]  /*03c0*/  @P3 LOP3.LUT R6, R6, 0x800, RZ, 0xfc, !PT ;  /* 0x0000080006063812 */ /* 0x000fe200078efcff */
[----:B------:R-:W0:Y:S01]  /*03d0*/  @P3 LDC R17, c[0x0][0x10] ;  /* 0x00000400ff113b82 */ /* 0x000e220000000800 */
[----:B------:R-:W-:Y:S01]  /*03e0*/  SHF.R.S32.HI R6, RZ, 0x1f, R5 ;  /* 0x0000001fff067819 */ /* 0x000fe20000011405 */
[----:B------:R-:W-:Y:S01]  /*03f0*/  @!UP0 UMOV UR6, 0x400 ;  /* 0x0000040000068882 */ /* 0x000fe20000000000 */
[----:B------:R-:W-:-:S04]  /*0400*/  @!UP0 UIADD3 UR4, -UR4, 0x100000, URZ ;  /* 0x0010000004048890 */ /* 0x000fc8000fffe13f */
[----:B------:R-:W-:Y:S02]  /*0410*/  @!UP0 USHF.L.U32 UR5, UR4, 0xb, URZ ;  /* 0x0000000b04058899 */ /* 0x000fe4000800063f */
[----:B------:R-:W-:Y:S01]  /*0420*/  @!UP0 USHF.L.U32 UR4, UR4, 0x1, URZ ;  /* 0x0000000104048899 */ /* 0x000fe2000800063f */
[----:B------:R-:W-:Y:S01]  /*0430*/  @P3 IMAD.MOV.U32 R7, RZ, RZ, RZ ;  /* 0x000000ffff073224 */ /* 0x000fe200078e00ff */
[----:B------:R-:W-:Y:S01]  /*0440*/  LEA.HI R6, R6, R5, RZ, 0x2 ;  /* 0x0000000506067211 */ /* 0x000fe200078f10ff */
[----:B------:R-:W-:Y:S01]  /*0450*/  @P3 IMAD.MOV.U32 R11, RZ, RZ, RZ ;  /* 0x000000ffff0b3224 */ /* 0x000fe200078e00ff */
[----:B------:R-:W1:Y:S02]  /*0460*/  @!UP0 S2UR UR7, SR_CgaCtaId ;  /* 0x00000000000789c3 */ /* 0x000e640000008800 */
[----:B------:R-:W-:Y:S01]  /*0470*/  LOP3.LUT R0, R6, 0xfffffffc, RZ, 0xc0, !PT ;  /* 0xfffffffc06007812 */ /* 0x000fe200078ec0ff */
[----:B--2---:R-:W-:-:S04]  /*0480*/  @P3 IMAD.MOV.U32 R6, RZ, RZ, R3 ;  /* 0x000000ffff063224 */ /* 0x004fc800078e0003 */
[----:B------:R-:W-:Y:S01]  /*0490*/  IMAD.IADD R0, R5, 0x1, -R0 ;  /* 0x0000000105007824 */ /* 0x000fe200078e0a00 */
[----:B------:R-:W2:Y:S01]  /*04a0*/  @!P3 LDC R9, c[0x0][0xc] ;  /* 0x00000300ff09bb82 */ /* 0x000ea20000000800 */
[----:B------:R-:W-:Y:S02]  /*04b0*/  IMAD.MOV.U32 R5, RZ, RZ, RZ ;  /* 0x000000ffff057224 */ /* 0x000fe400078e00ff */
[----:B0-----:R-:W-:-:S04]  /*04c0*/  @P3 IMAD.WIDE.U32 R16, R4, R17, R6 ;  /* 0x0000001104103225 */ /* 0x001fc800078e0006 */
[----:B------:R-:W-:Y:S01]  /*04d0*/  @P3 IMAD.IADD R17, R17, 0x1, R11 ;  /* 0x0000000111113824 */ /* 0x000fe200078e020b */
[----:B-1----:R-:W-:Y:S01]  /*04e0*/  @!UP0 ULEA UR6, UR7, UR6, 0x18 ;  /* 0x0000000607068291 */ /* 0x002fe2000f8ec03f */
[----:B------:R-:W-:Y:S01]  /*04f0*/  VOTEU.ALL UP0, P0 ;  /* 0x00000000003f7886 */ /* 0x000fe20000000000 */
[----:B------:R-:W-:-:S04]  /*0500*/  ISETP.NE.AND P0, PT, R0, 0x3, PT ;  /* 0x000000030000780c */ /* 0x000fc80003f05270 */
[----:B------:R-:W-:Y:S01]  /*0510*/  ISETP.EQ.OR P0, PT, R0, RZ, !P0 ;  /* 0x000000ff0000720c */ /* 0x000fe20004702670 */
[----:B--2---:R-:W-:-:S03]  /*0520*/  @!P3 IMAD.WIDE.U32 R6, R9, R3, R4 ;  /* 0x000000030906b225 */ /* 0x004fc600078e0004 */
[C---:B------:R-:W-:Y:S01]  /*0530*/  ISETP.EQ.AND P0, PT, R8.reuse, RZ, P0 ;  /* 0x000000ff0800720c */ /* 0x040fe20000702270 */
[----:B------:R-:W-:Y:S01]  /*0540*/  VIADD R8, R8, 0xffffffff ;  /* 0xffffffff08087836 */ /* 0x000fe20000000000 */
[----:B------:R-:W0:Y:S02]  /*0550*/  FENCE.VIEW.ASYNC.S ;  /* 0x00000000000073c6 */ /* 0x000e240000000000 */
[----:B0-----:R0:W3:Y:S01]  /*0560*/  @!UP0 SYNCS.EXCH.64 URZ, [UR6+0x60], UR4 ;  /* 0x00006004063f85b2 */ /* 0x0010e20008000100 */
[----:B------:R-:W-:Y:S01]  /*0570*/  @!P3 IMAD.MOV.U32 R16, RZ, RZ, R6 ;  /* 0x000000ffff10b224 */ /* 0x000fe200078e0006 */
[----:B------:R-:W-:Y:S01]  /*0580*/  SEL R19, RZ, 0x1, !P0 ;  /* 0x00000001ff137807 */ /* 0x000fe20004000000 */
[----:B------:R-:W-:Y:S01]  /*0590*/  @!P3 IMAD.MOV.U32 R17, RZ, RZ, R7 ;  /* 0x000000ffff11b224 */ /* 0x000fe200078e0007 */
[----:B------:R-:W-:-:S04]  /*05a0*/  ISETP.GE.U32.AND P1, PT, R8, 0x2, PT ;  /* 0x000000020800780c */ /* 0x000fc80003f26070 */
[----:B------:R-:W-:Y:S01]  /*05b0*/  SEL R19, R19, 0x2, P1 ;  /* 0x0000000213137807 */ /* 0x000fe20000800000 */
[----:B------:R0:W3:Y:S01]  /*05c0*/  @!UP1 SYNCS.EXCH.64 URZ, [UR6+0x68], UR4 ;  /* 0x00006804063f95b2 */ /* 0x0000e20008000100 */
[----:B------:R-:W-:Y:S01]  /*05d0*/  NOP ;  /* 0x0000000000007918 */ /* 0x000fe20000000000 */
[----:B---34-:R-:W-:Y:S06]  /*05e0*/  BAR.SYNC.DEFER_BLOCKING 0x0 ;  /* 0x0000000000007b1d */ /* 0x018fec0000010000 */
[----:B------:R-:W-:Y:S05]  /*05f0*/  @!P2 BRA `(.L_x_3) ;  /* 0x0000006c00b4a947 */ /* 0x000fea0003800000 */
[----:B------:R-:W-:-:S13]  /*0600*/  ISETP.GT.U32.AND P0, PT, R8, 0x1, PT ;  /* 0x000000010800780c */ /* 0x000fda0003f04070 */
[----:B0-----:R-:W-:Y:S05]  /*0610*/  @P0 EXIT ;  /* 0x000000000000094d */ /* 0x001fea0003800000 */
[----:B------:R-:W-:Y:S01]  /*0620*/  ULDC.64 UR4, c[0x0][0x650] ;  /* 0x0001940000047ab9 */ /* 0x000fe20000000a00 */
[----:B------:R-:W-:Y:S01]  /*0630*/  PRMT R0, RZ, 0x7610, R0 ;  /* 0x00007610ff007816 */ /* 0x000fe20000000000 */
[----:B------:R-:W-:Y:S01]  /*0640*/  IMAD.MOV.U32 R94, RZ, RZ, -0x1 ;  /* 0xffffffffff5e7424 */ /* 0x000fe200078e00ff */
[----:B------:R-:W-:Y:S01]  /*0650*/  ISETP.GE.U32.AND P0, PT, R16, UR4, PT ;  /* 0x0000000410007c0c */ /* 0x000fe2000bf06070 */
[----:B------:R-:W-:Y:S02]  /*0660*/  IMAD.MOV.U32 R90, RZ, RZ, -0x1 ;  /* 0xffffffffff5a7424 */ /* 0x000fe400078e00ff */
[----:B------:R-:W-:Y:S01]  /*0670*/  IMAD.MOV.U32 R23, RZ, RZ, -0x1 ;  /* 0xffffffffff177424 */ /* 0x000fe200078e00ff */
[----:B------:R-:W-:-:S13]  /*0680*/  ISETP.GE.U32.AND.EX P0, PT, R17, UR5, PT, P0 ;  /* 0x0000000511007c0c */ /* 0x000fda000bf06100 */
[----:B------:R-:W-:Y:S05]  /*0690*/  @P0 BRA `(.L_x_4) ;  /* 0x0000000400540947 */ /* 0x000fea0003800000 */
[----:B------:R-:W0:Y:S01]  /*06a0*/  LDC.64 R14, c[0x0][0x628] ;  /* 0x00018a00ff0e7b82 */ /* 0x000e220000000a00 */
[----:B------:R-:W-:Y:S02]  /*06b0*/  IMAD.MOV.U32 R6, RZ, RZ, R16 ;  /* 0x000000ffff067224 */ /* 0x000fe400078e0010 */
[----:B------:R-:W-:-:S05]  /*06c0*/  IMAD.MOV.U32 R7, RZ, RZ, R17 ;  /* 0x000000ffff077224 */ /* 0x000fca00078e0011 */
[----:B------:R-:W1:Y:S08]  /*06d0*/  LDC R0, c[0x0][0x630] ;  /* 0x00018c00ff007b82 */ /* 0x000e700000000800 */
[----:B------:R-:W2:Y:S01]  /*06e0*/  LDC.64 R20, c[0x0][0x620] ;  /* 0x00018800ff147b82 */ /* 0x000ea20000000a00 */
[----:B0-----:R-:W-:-:S04]  /*06f0*/  ISETP.NE.U32.AND P0, PT, R14, RZ, PT ;  /* 0x000000ff0e00720c */ /* 0x001fc80003f05070 */
[----:B------:R-:W-:-:S13]  /*0700*/  ISETP.NE.AND.EX P0, PT, R15, RZ, PT, P0 ;  /* 0x000000ff0f00720c */ /* 0x000fda0003f05300 */
[----:B-12---:R-:W-:Y:S05]  /*0710*/  @!P0 BRA `(.L_x_5) ;  /* 0x0000000000288947 */ /* 0x006fea0003800000 */
[----:B------:R-:W0:Y:S02]  /*0720*/  LDC R11, c[0x0][0x634] ;  /* 0x00018d00ff0b7b82 */ /* 0x000e240000000800 */
[----:B0-----:R-:W-:-:S05]  /*0730*/  IADD3 R11, P0, R16, R11, RZ ;  /* 0x0000000b100b7210 */ /* 0x001fca0007f1e0ff */
[----:B------:R-:W-:-:S04]  /*0740*/  IMAD.X R13, RZ, RZ, R17, P0 ;  /* 0x000000ffff0d7224 */ /* 0x000fc800000e0611 */
[----:B------:R-:W-:-:S04]  /*0750*/  IMAD.WIDE.U32 R6, R13, R14, RZ ;  /* 0x0000000e0d067225 */ /* 0x000fc800078e00ff */
[----:B------:R-:W-:-:S04]  /*0760*/  IMAD.WIDE.U32 R8, P0, R11, R15, R6 ;  /* 0x0000000f0b087225 */ /* 0x000fc80007800006 */
[----:B------:R-:W-:-:S04]  /*0770*/  IMAD.WIDE.U32 R6, R11, R14, RZ ;  /* 0x0000000e0b067225 */ /* 0x000fc800078e00ff */
[----:B------:R-:W-:Y:S01]  /*0780*/  IMAD.X R11, RZ, RZ, RZ, P0 ;  /* 0x000000ffff0b7224 */ /* 0x000fe200000e06ff */
[----:B------:R-:W-:Y:S01]  /*0790*/  IADD3 RZ, P0, R7, R8, RZ ;  /* 0x0000000807ff7210 */ /* 0x000fe20007f1e0ff */
[----:B------:R-:W-:-:S04]  /*07a0*/  IMAD.MOV.U32 R10, RZ, RZ, R9 ;  /* 0x000000ffff0a7224 */ /* 0x000fc800078e0009 */
[----:B------:R-:W-:-:S08]  /*07b0*/  IMAD.WIDE.U32.X R6, R13, R15, R10, P0 ;  /* 0x0000000f0d067225 */ /* 0x000fd000000e040a */
.L_x_5:
[-CC-:B------:R-:W-:Y:S01]  /*07c0*/  SHF.R.U64 R23, R6, R0.reuse, R7.reuse ;  /* 0x0000000006177219 */ /* 0x180fe20000001207 */
[----:B------:R-:W0:Y:S01]  /*07d0*/  LDC R10, c[0x0][0x618] ;  /* 0x00018600ff0a7b82 */ /* 0x000e220000000800 */
[----:B------:R-:W-:Y:S01]  /*07e0*/  SHF.R.U32.HI R5, RZ, R0, R7 ;  /* 0x00000000ff057219 */ /* 0x000fe20000011607 */
[----:B------:R-:W-:Y:S01]  /*07f0*/  ULDC UR4, c[0x0][0x150] ;  /* 0x0000540000047ab9 */ /* 0x000fe20000000800 */
[----:B------:R-:W-:Y:S02]  /*0800*/  IADD3 R9, P0, RZ, -R23, RZ ;  /* 0x80000017ff097210 */ /* 0x000fe40007f1e0ff */
[----:B------:R-:W-:-:S03]  /*0810*/  I2FP.F32.U32 R0, R4 ;  /* 0x0000000400007245 */ /* 0x000fc60000201000 */
[----:B------:R-:W1:Y:S01]  /*0820*/  LDC.64 R28, c[0x0][0x640] ;  /* 0x00019000ff1c7b82 */ /* 0x000e620000000a00 */
[----:B------:R-:W-:Y:S02]  /*0830*/  IMAD.X R11, RZ, RZ, ~R5, P0 ;  /* 0x000000ffff0b7224 */ /* 0x000fe400000e0e05 */
[----:B------:R-:W-:Y:S01]  /*0840*/  FMUL R0, R0, UR4 ;  /* 0x0000000400007c20 */ /* 0x000fe20008400000 */
[----:B------:R-:W-:Y:S01]  /*0850*/  IMAD.WIDE.U32 R6, R9, R20, R16 ;  /* 0x0000001409067225 */ /* 0x000fe200078e0010 */
[----:B------:R-:W-:-:S03]  /*0860*/  ULDC UR4, c[0x0][0x154] ;  /* 0x0000550000047ab9 */ /* 0x000fc60000000800 */
[----:B------:R-:W-:Y:S01]  /*0870*/  IMAD R8, R11, R20, RZ ;  /* 0x000000140b087224 */ /* 0x000fe200078e02ff */
[----:B------:R-:W2:Y:S01]  /*0880*/  LDC R5, c[0x0][0x144] ;  /* 0x00005100ff057b82 */ /* 0x000ea20000000800 */
[----:B------:R-:W3:Y:S02]  /*0890*/  F2I.U32.TRUNC.NTZ R0, R0 ;  /* 0x0000000000007305 */ /* 0x000ee4000020f000 */
[----:B------:R-:W-:-:S04]  /*08a0*/  IMAD R9, R9, R21, R8 ;  /* 0x0000001509097224 */ /* 0x000fc800078e0208 */
[----:B------:R-:W-:Y:S01]  /*08b0*/  IMAD.IADD R7, R7, 0x1, R9 ;  /* 0x0000000107077824 */ /* 0x000fe200078e0209 */
[----:B------:R-:W4:Y:S01]  /*08c0*/  LDC R12, c[0x0][0x608] ;  /* 0x00018200ff0c7b82 */ /* 0x000f220000000800 */
[----:B------:R-:W-:-:S03]  /*08d0*/  IMAD.MOV.U32 R9, RZ, RZ, -0x1 ;  /* 0xffffffffff097424 */ /* 0x000fc600078e00ff */
[-CC-:B0-----:R-:W-:Y:S02]  /*08e0*/  SHF.R.U64 R20, R6, R10.reuse, R7.reuse ;  /* 0x0000000a06147219 */ /* 0x181fe40000001207 */
[----:B------:R-:W-:Y:S02]  /*08f0*/  I2FP.F32.U32 R6, R3 ;  /* 0x0000000300067245 */ /* 0x000fe40000201000 */
[----:B------:R-:W0:Y:S01]  /*0900*/  LDC R26, c[0x0][0x658] ;  /* 0x00019600ff1a7b82 */ /* 0x000e220000000800 */
[----:B-1----:R-:W-:Y:S01]  /*0910*/  ISETP.NE.U32.AND P0, PT, R28, RZ, PT ;  /* 0x000000ff1c00720c */ /* 0x002fe20003f05070 */
[----:B---3--:R-:W-:Y:S01]  /*0920*/  IMAD.MOV R8, RZ, RZ, -R0 ;  /* 0x000000ffff087224 */ /* 0x008fe200078e0a00 */
[----:B------:R-:W-:Y:S01]  /*0930*/  SHF.R.U32.HI R7, RZ, R10, R7 ;  /* 0x0000000aff077219 */ /* 0x000fe20000011607 */
[----:B------:R-:W-:Y:S01]  /*0940*/  FMUL R6, R6, UR4 ;  /* 0x0000000406067c20 */ /* 0x000fe20008400000 */
[----:B------:R-:W-:-:S03]  /*0950*/  ISETP.NE.AND.EX P0, PT, R29, RZ, PT, P0 ;  /* 0x000000ff1d00720c */ /* 0x000fc60003f05300 */
[----:B------:R-:W1:Y:S01]  /*0960*/  LDC R14, c[0x0][0x148] ;  /* 0x00005200ff0e7b82 */ /* 0x000e620000000800 */
[----:B--2---:R-:W-:-:S07]  /*0970*/  IMAD R0, R5, R8, R4 ;  /* 0x0000000805007224 */ /* 0x004fce00078e0204 */
[----:B------:R-:W2:Y:S01]  /*0980*/  LDC R24, c[0x0][0x600] ;  /* 0x00018000ff187b82 */ /* 0x000ea20000000800 */
[-CC-:B----4-:R-:W-:Y:S02]  /*0990*/  SHF.R.U64 R30, R20, R12.reuse, R7.reuse ;  /* 0x0000000c141e7219 */ /* 0x190fe40000001207 */
[----:B------:R-:W-:Y:S01]  /*09a0*/  SHF.R.U32.HI R5, RZ, R12, R7 ;  /* 0x0000000cff057219 */ /* 0x000fe20000011607 */
[----:B------:R-:W-:Y:S01]  /*09b0*/  IMAD.MOV.U32 R7, RZ, RZ, 0x1 ;  /* 0x00000001ff077424 */ /* 0x000fe200078e00ff */
[----:B------:R3:W4:Y:S03]  /*09c0*/  F2I.U32.TRUNC.NTZ R12, R6 ;  /* 0x00000006000c7305 */ /* 0x000726000020f000 */
[----:B------:R-:W1:Y:S01]  /*09d0*/  LDC R15, c[0x0][0x648] ;  /* 0x00019200ff0f7b82 */ /* 0x000e620000000800 */
[-C--:B0-----:R-:W-:Y:S02]  /*09e0*/  SHF.L.U32 R4, R9, R26.reuse, RZ ;  /* 0x0000001a09047219 */ /* 0x081fe400000006ff */
[----:B------:R-:W-:-:S02]  /*09f0*/  SHF.R.U64 R32, R30, R26, R5 ;  /* 0x0000001a1e207219 */ /* 0x000fc40000001205 */
[----:B------:R-:W-:Y:S02]  /*0a00*/  LOP3.LUT R11, RZ, R4, RZ, 0x33, !PT ;  /* 0x00000004ff0b7212 */ /* 0x000fe400078e33ff */
[-C--:B------:R-:W-:Y:S01]  /*0a10*/  SHF.R.U32.HI R5, RZ, R26.reuse, R5 ;  /* 0x0000001aff057219 */ /* 0x080fe20000011605 */
[----:B------:R-:W0:Y:S01]  /*0a20*/  LDC R21, c[0x0][0x638] ;  /* 0x00018e00ff157b82 */ /* 0x000e220000000800 */
[----:B------:R-:W-:Y:S01]  /*0a30*/  SHF.L.U32 R10, R7, R26, RZ ;  /* 0x0000001a070a7219 */ /* 0x000fe200000006ff */
[----:B------:R-:W-:-:S06]  /*0a40*/  IMAD.MOV.U32 R4, RZ, RZ, R32 ;  /* 0x000000ffff047224 */ /* 0x000fcc00078e0020 */
[----:B------:R-:W0:Y:S01]  /*0a50*/  LDC R94, c[0x0][0x610] ;  /* 0x00018400ff5e7b82 */ /* 0x000e220000000800 */
[----:B---34-:R-:W-:Y:S05]  /*0a60*/  @!P0 BRA `(.L_x_6) ;  /* 0x0000000000288947 */ /* 0x018fea0003800000 */
[----:B------:R-:W3:Y:S02]  /*0a70*/  LDC R9, c[0x0][0x64c] ;  /* 0x00019300ff097b82 */ /* 0x000ee40000000800 */
[----:B---3--:R-:W-:-:S05]  /*0a80*/  IADD3 R9, P0, R32, R9, RZ ;  /* 0x0000000920097210 */ /* 0x008fca0007f1e0ff */
        /* <DEDUP_REMOVED lines=8> */
.L_x_6:
[----:B-1----:R-:W-:Y:S01]  /*0b10*/  SHF.R.U64 R4, R4, R15, R5 ;  /* 0x0000000f04047219 */ /* 0x002fe20000001205 */
[----:B--2---:R-:W-:Y:S01]  /*0b20*/  VIADD R5, R24, 0xffffffff ;  /* 0xffffffff18057836 */ /* 0x004fe20000000000 */
[----:B------:R-:W-:Y:S01]  /*0b30*/  LOP3.LUT R11, R30, R11, RZ, 0xc0, !PT ;  /* 0x0000000b1e0b7212 */ /* 0x000fe200078ec0ff */
[----:B------:R-:W-:Y:S02]  /*0b40*/  IMAD.MOV R12, RZ, RZ, -R12 ;  /* 0x000000ffff0c7224 */ /* 0x000fe400078e0a0c */
[----:B------:R-:W-:Y:S01]  /*0b50*/  IMAD.MOV R6, RZ, RZ, -R4 ;  /* 0x000000ffff067224 */ /* 0x000fe200078e0a04 */
[----:B------:R-:W-:Y:S01]  /*0b60*/  LOP3.LUT R5, R20, R5, RZ, 0xc0, !PT ;  /* 0x0000000514057212 */ /* 0x000fe200078ec0ff */
[----:B------:R-:W-:Y:S02]  /*0b70*/  @P3 IMAD R0, R14, R12, R3 ;  /* 0x0000000c0e003224 */ /* 0x000fe400078e0203 */
[----:B------:R-:W-:Y:S02]  /*0b80*/  IMAD R11, R10, R4, R11 ;  /* 0x000000040a0b7224 */ /* 0x000fe400078e020b */
[----:B0-----:R-:W-:-:S02]  /*0b90*/  IMAD R3, R6, R21, R32 ;  /* 0x0000001506037224 */ /* 0x001fc400078e0220 */
[----:B------:R-:W-:Y:S02]  /*0ba0*/  IMAD R94, R11, R94, R0 ;  /* 0x0000005e0b5e7224 */ /* 0x000fe400078e0200 */
[----:B------:R-:W-:Y:S02]  /*0bb0*/  IMAD R3, R3, R24, R5 ;  /* 0x0000001803037224 */ /* 0x000fe400078e0205 */
[----:B------:R-:W-:-:S03]  /*0bc0*/  IMAD.MOV.U32 R0, RZ, RZ, 0x1 ;  /* 0x00000001ff007424 */ /* 0x000fc600078e00ff */
[----:B------:R-:W-:Y:S02]  /*0bd0*/  SEL R90, R3, R94, !P3 ;  /* 0x0000005e035a7207 */ /* 0x000fe40005800000 */
[----:B------:R-:W-:-:S07]  /*0be0*/  SEL R94, R94, R3, !P3 ;  /* 0x000000035e5e7207 */ /* 0x000fce0005800000 */
.L_x_4:
[----:B------:R-:W-:-:S08]  /*0bf0*/  NOP ;  /* 0x0000000000007918 */ /* 0x000fd00000000000 */
[----:B------:R-:W0:Y:S02]  /*0c00*/  USETMAXREG.TRY_ALLOC.CTAPOOL UP0, 0xe8 ;  /* 0x000000e8000079c8 */ /* 0x000e240008000600 */
[----:B0-----:R-:W-:-:S13]  /*0c10*/  PLOP3.LUT P0, PT, PT, PT, UP0, 0x80, 0x0 ;  /* 0x000000000000781c */ /* 0x001fda0003f0f008 */
[----:B------:R-:W-:Y:S05]  /*0c20*/  @!P0 BRA `(.L_x_4) ;  /* 0xfffffffc00f08947 */ /* 0x000fea000383ffff */
[----:B------:R-:W-:Y:S01]  /*0c30*/  ULDC.64 UR4, c[0x0][0x598] ;  /* 0x0001660000047ab9 */ /* 0x000fe20000000a00 */
[----:B------:R-:W-:Y:S01]  /*0c40*/  ULDC.64 UR36, c[0x0][0x208] ;  /* 0x0000820000247ab9 */ /* 0x000fe20000000a00 */
[----:B------:R-:W-:-:S04]  /*0c50*/  ISETP.NE.U32.AND P0, PT, RZ, UR4, PT ;  /* 0x00000004ff007c0c */ /* 0x000fc8000bf05070 */
[----:B------:R-:W-:-:S13]  /*0c60*/  ISETP.NE.AND.EX P0, PT, RZ, UR5, PT, P0 ;  /* 0x00000005ff007c0c */ /* 0x000fda000bf05300 */
[----:B------:R-:W-:Y:S05]  /*0c70*/  @!P0 BRA `(.L_x_7) ;  /* 0x00000000001c8947 */ /* 0x000fea0003800000 */
[----:B------:R-:W0:Y:S02]  /*0c80*/  LDC.64 R4, c[0x0][0x598] ;  /* 0x00016600ff047b82 */ /* 0x000e240000000a00 */
[----:B0-----:R-:W2:Y:S02]  /*0c90*/  LDG.E.64 R4, desc[UR36][R4.64] ;  /* 0x0000002404047981 */ /* 0x001ea4000c1e1b00 */
[----:B--2---:R-:W-:-:S04]  /*0ca0*/  ISETP.NE.U32.AND P0, PT, R4, RZ, PT ;  /* 0x000000ff0400720c */ /* 0x004fc80003f05070 */
[----:B------:R-:W-:-:S13]  /*0cb0*/  ISETP.NE.AND.EX P0, PT, R5, RZ, PT, P0 ;  /* 0x000000ff0500720c */ /* 0x000fda0003f05300 */
[----:B------:R-:W-:Y:S05]  /*0cc0*/  @!P0 BRA `(.L_x_7) ;  /* 0x0000000000088947 */ /* 0x000fea0003800000 */
[----:B------:R0:W5:Y:S01]  /*0cd0*/  LD.E R88, desc[UR36][R4.64] ;  /* 0x0000002404587980 */ /* 0x000162000c101900 */
[----:B------:R-:W-:Y:S05]  /*0ce0*/  BRA `(.L_x_8) ;  /* 0x0000000000247947 */ /* 0x000fea0003800000 */
.L_x_7:
[----:B------:R-:W-:Y:S02]  /*0cf0*/  ULDC.64 UR4, c[0x0][0x588] ;  /* 0x0001620000047ab9 */ /* 0x000fe40000000a00 */
[----:B------:R-:W-:-:S04]  /*0d00*/  ISETP.NE.U32.AND P0, PT, RZ, UR4, PT ;  /* 0x00000004ff007c0c */ /* 0x000fc8000bf05070 */
[----:B------:R-:W-:-:S13]  /*0d10*/  ISETP.NE.AND.EX P0, PT, RZ, UR5, PT, P0 ;  /* 0x00000005ff007c0c */ /* 0x000fda000bf05300 */
[----:B------:R-:W-:Y:S05]  /*0d20*/  @!P0 BRA `(.L_x_9) ;  /* 0x00000000000c8947 */ /* 0x000fea0003800000 */
[----:B------:R-:W0:Y:S02]  /*0d30*/  LDC.64 R88, c[0x0][0x588] ;  /* 0x00016200ff587b82 */ /* 0x000e240000000a00 */
[----:B0-----:R1:W5:Y:S01]  /*0d40*/  LDG.E R88, desc[UR36][R88.64] ;  /* 0x0000002458587981 */ /* 0x001362000c1e1900 */
[----:B------:R-:W-:Y:S05]  /*0d50*/  BRA `(.L_x_8) ;  /* 0x0000000000087947 */ /* 0x000fea0003800000 */
.L_x_9:
[----:B------:R-:W-:Y:S02]  /*0d60*/  ULDC UR4, c[0x0][0x580] ;  /* 0x0001600000047ab9 */ /* 0x000fe40000000800 */
[----:B------:R-:W-:-:S07]  /*0d70*/  IMAD.U32 R88, RZ, RZ, UR4 ;  /* 0x00000004ff587e24 */ /* 0x000fce000f8e00ff */
.L_x_8:
[----:B------:R-:W-:Y:S02]  /*0d80*/  ULDC.64 UR4, c[0x0][0x5a0] ;  /* 0x0001680000047ab9 */ /* 0x000fe40000000a00 */
[----:B------:R-:W-:-:S04]  /*0d90*/  ISETP.NE.U32.AND P0, PT, RZ, UR4, PT ;  /* 0x00000004ff007c0c */ /* 0x000fc8000bf05070 */
[----:B------:R-:W-:-:S13]  /*0da0*/  ISETP.NE.AND.EX P0, PT, RZ, UR5, PT, P0 ;  /* 0x00000005ff007c0c */ /* 0x000fda000bf05300 */
[----:B------:R-:W-:Y:S05]  /*0db0*/  @!P0 BRA `(.L_x_10) ;  /* 0x00000000001c8947 */ /* 0x000fea0003800000 */
[----:B0-----:R-:W0:Y:S02]  /*0dc0*/  LDC.64 R4, c[0x0][0x5a0] ;  /* 0x00016800ff047b82 */ /* 0x001e240000000a00 */
[----:B0-----:R-:W2:Y:S02]  /*0dd0*/  LDG.E.64 R4, desc[UR36][R4.64] ;  /* 0x0000002404047981 */ /* 0x001ea4000c1e1b00 */
[----:B--2---:R-:W-:-:S04]  /*0de0*/  ISETP.NE.U32.AND P0, PT, R4, RZ, PT ;  /* 0x000000ff0400720c */ /* 0x004fc80003f05070 */
[----:B------:R-:W-:-:S13]  /*0df0*/  ISETP.NE.AND.EX P0, PT, R5, RZ, PT, P0 ;  /* 0x000000ff0500720c */ /* 0x000fda0003f05300 */
[----:B------:R-:W-:Y:S05]  /*0e00*/  @!P0 BRA `(.L_x_10) ;  /* 0x0000000000088947 */ /* 0x000fea0003800000 */
[----:B-1----:R0:W5:Y:S01]  /*0e10*/  LD.E R89, desc[UR36][R4.64] ;  /* 0x0000002404597980 */ /* 0x002162000c101900 */
[----:B------:R-:W-:Y:S05]  /*0e20*/  BRA `(.L_x_11) ;  /* 0x0000000000247947 */ /* 0x000fea0003800000 */
.L_x_10:
[----:B------:R-:W-:Y:S02]  /*0e30*/  ULDC.64 UR4, c[0x0][0x590] ;  /* 0x0001640000047ab9 */ /* 0x000fe40000000a00 */
[----:B------:R-:W-:-:S04]  /*0e40*/  ISETP.NE.U32.AND P0, PT, RZ, UR4, PT ;  /* 0x00000004ff007c0c */ /* 0x000fc8000bf05070 */
[----:B------:R-:W-:-:S13]  /*0e50*/  ISETP.NE.AND.EX P0, PT, RZ, UR5, PT, P0 ;  /* 0x00000005ff007c0c */ /* 0x000fda000bf05300 */
[----:B------:R-:W-:Y:S05]  /*0e60*/  @!P0 BRA `(.L_x_12) ;  /* 0x00000000000c8947 */ /* 0x000fea0003800000 */
[----:B0-----:R-:W1:Y:S02]  /*0e70*/  LDC.64 R4, c[0x0][0x590] ;  /* 0x00016400ff047b82 */ /* 0x001e640000000a00 */
[----:B-1----:R1:W5:Y:S01]  /*0e80*/  LDG.E R89, desc[UR36][R4.64] ;  /* 0x0000002404597981 */ /* 0x002362000c1e1900 */
[----:B------:R-:W-:Y:S05]  /*0e90*/  BRA `(.L_x_11) ;  /* 0x0000000000087947 */ /* 0x000fea0003800000 */
.L_x_12:
[----:B------:R-:W-:Y:S02]  /*0ea0*/  ULDC UR4, c[0x0][0x584] ;  /* 0x0001610000047ab9 */ /* 0x000fe40000000800 */
[----:B-1----:R-:W-:-:S07]  /*0eb0*/  IMAD.U32 R89, RZ, RZ, UR4 ;  /* 0x00000004ff597e24 */ /* 0x002fce000f8e00ff */
.L_x_11:
[----:B------:R-:W-:-:S13]  /*0ec0*/  LOP3.LUT P0, RZ, R0, 0xff, RZ, 0xc0, !PT ;  /* 0x000000ff00ff7812 */ /* 0x000fda000780c0ff */
[----:B------:R-:W-:Y:S05]  /*0ed0*/  @!P0 EXIT ;  /* 0x000000000000894d */ /* 0x000fea0003800000 */
[----:B------:R-:W-:Y:S01]  /*0ee0*/  ULDC UR4, c[0x0][0x28c] ;  /* 0x0000a30000047ab9 */ /* 0x000fe20000000800 */
[----:B------:R-:W-:Y:S01]  /*0ef0*/  LOP3.LUT R102, R19, 0x1, RZ, 0xfc, !PT ;  /* 0x0000000113667812 */ /* 0x000fe200078efcff */
[----:B------:R-:W-:Y:S01]  /*0f00*/  UIADD3 UR4, UR4, 0x3f, URZ ;  /* 0x0000003f04047890 */ /* 0x000fe2000fffe03f */
[----:B------:R-:W-:Y:S01]  /*0f10*/  UMOV UR38, URZ ;  /* 0x0000003f00267c82 */ /* 0x000fe20008000000 */
[----:B------:R-:W-:Y:S02]  /*0f20*/  UMOV UR39, URZ ;  /* 0x0000003f00277c82 */ /* 0x000fe40008000000 */
[----:B------:R-:W-:-:S04]  /*0f30*/  USHF.R.S32.HI UR5, URZ, 0x1f, UR4 ;  /* 0x0000001f3f057899 */ /* 0x000fc80008011404 */
[----:B------:R-:W-:-:S04]  /*0f40*/  ULEA.HI UR5, UR5, UR4, URZ, 0x6 ;  /* 0x0000000405057291 */ /* 0x000fc8000f8f303f */
[----:B------:R-:W-:-:S12]  /*0f50*/  USHF.R.S32.HI UR40, URZ, 0x6, UR5 ;  /* 0x000000063f287899 */ /* 0x000fd80008011405 */
.L_x_156:
[----:B------:R-:W-:Y:S01]  /*0f60*/  LOP3.LUT R0, R18, 0x80, RZ, 0xc0, !PT ;  /* 0x0000008012007812 */ /* 0x000fe200078ec0ff */
[----:B------:R-:W2:Y:S01]  /*0f70*/  S2UR UR7, SR_CgaCtaId ;  /* 0x00000000000779c3 */ /* 0x000ea20000008800 */
[----:B------:R-:W-:Y:S02]  /*0f80*/  UMOV UR6, 0x400 ;  /* 0x0000040000067882 */ /* 0x000fe40000000000 */
[----:B------:R-:W-:-:S06]  /*0f90*/  SHF.R.U32.HI R0, RZ, 0x7, R0 ;  /* 0x00000007ff007819 */ /* 0x000fcc0000011600 */
[----:B---3--:R-:W3:Y:S01]  /*0fa0*/  SHFL.IDX PT, R0, R0, RZ, 0x1f ;  /* 0x00001fff00007589 */ /* 0x008ee200000e0000 */
[----:B--2---:R-:W-:Y:S01]  /*0fb0*/  ULEA UR42, UR7, UR6, 0x18 ;  /* 0x00000006072a7291 */ /* 0x004fe2000f8ec03f */
[----:B---3--:R-:W-:-:S13]  /*0fc0*/  R2UR UR4, R0 ;  /* 0x00000000000472ca */ /* 0x008fda00000e0000 */
[----:B------:R-:W-:-:S04]  /*0fd0*/  ULEA.HI UR5, UR4, UR4, URZ, 0x1 ;  /* 0x0000000404057291 */ /* 0x000fc8000f8f083f */
[----:B------:R-:W-:-:S04]  /*0fe0*/  ULOP3.LUT UR5, UR5, 0x7fffe, URZ, 0xc0, !UPT ;  /* 0x0007fffe05057892 */ /* 0x000fc8000f8ec03f */
[----:B------:R-:W-:-:S03]  /*0ff0*/  UIADD3 UR5, UR4, -UR5, URZ ;  /* 0x8000000504057290 */ /* 0x000fc6000fffe03f */
[----:B------:R-:W-:Y:S01]  /*1000*/  ULDC UR4, c[0x0][0x28c] ;  /* 0x0000a30000047ab9 */ /* 0x000fe20000000800 */
[----:B------:R-:W-:Y:S01]  /*1010*/  ULEA UR5, UR5, UR42, 0xd ;  /* 0x0000002a05057291 */ /* 0x000fe2000f8e683f */
[----:B------:R-:W-:-:S03]  /*1020*/  ISETP.LT.AND P0, PT, RZ, UR4, PT ;  /* 0x00000004ff007c0c */ /* 0x000fc6000bf01270 */
[----:B------:R-:W-:-:S04]  /*1030*/  UIADD3 UR5, UR5, 0x100, URZ ;  /* 0x0000010005057890 */ /* 0x000fc8000fffe03f */
[----:B------:R-:W-:-:S04]  /*1040*/  USHF.R.U32.HI UR5, URZ, 0x4, UR5 ;  /* 0x000000043f057899 */ /* 0x000fc80008011605 */
[----:B------:R-:W-:Y:S02]  /*1050*/  ULOP3.LUT UR41, UR5, 0x3fff, URZ, 0xc0, !UPT ;  /* 0x00003fff05297892 */ /* 0x000fe4000f8ec03f */
[----:B01--45:R-:W-:Y:S10]  /*1060*/  @P0 BRA `(.L_x_13) ;  /* 0x0000000000400947 */ /* 0x033ff40003800000 */
[----:B------:R-:W-:Y:S01]  /*1070*/  MOV R0, 0x0 ;  /* 0x0000000000007802 */ /* 0x000fe20000000f00 */
[----:B------:R-:W-:Y:S01]  /*1080*/  ULDC.64 UR4, c[0x4][0x68] ;  /* 0x01001a0000047ab9 */ /* 0x000fe20000000a00 */
[----:B------:R-:W-:Y:S01]  /*1090*/  ULDC.64 UR6, c[0x4][0x8] ;  /* 0x0100020000067ab9 */ /* 0x000fe20000000a00 */
[----:B01----:R-:W-:Y:S01]  /*10a0*/  IMAD.U32 R4, RZ, RZ, UR4 ;  /* 0x00000004ff047e24 */ /* 0x003fe2000f8e00ff */
[----:B------:R0:W1:Y:S01]  /*10b0*/  LDC.64 R14, c[0x4][R0] ;  /* 0x01000000000e7b82 */ /* 0x0000620000000a00 */
[----:B------:R-:W-:Y:S01]  /*10c0*/  IMAD.U32 R5, RZ, RZ, UR5 ;  /* 0x00000005ff057e24 */ /* 0x000fe2000f8e00ff */
[----:B------:R-:W-:Y:S01]  /*10d0*/  ULDC.64 UR4, c[0x4][0x70] ;  /* 0x01001c0000047ab9 */ /* 0x000fe20000000a00 */
[----:B------:R-:W-:Y:S01]  /*10e0*/  IMAD.U32 R10, RZ, RZ, UR6 ;  /* 0x00000006ff0a7e24 */ /* 0x000fe2000f8e00ff */
[----:B------:R-:W-:Y:S01]  /*10f0*/  MOV R13, RZ ;  /* 0x000000ff000d7202 */ /* 0x000fe20000000f00 */
[----:B------:R-:W-:Y:S02]  /*1100*/  IMAD.U32 R6, RZ, RZ, UR4 ;  /* 0x00000004ff067e24 */ /* 0x000fe4000f8e00ff */
[----:B------:R-:W-:-:S02]  /*1110*/  IMAD.U32 R7, RZ, RZ, UR5 ;  /* 0x00000005ff077e24 */ /* 0x000fc4000f8e00ff */
[----:B------:R-:W-:Y:S02]  /*1120*/  IMAD.U32 R11, RZ, RZ, UR7 ;  /* 0x00000007ff0b7e24 */ /* 0x000fe4000f8e00ff */
[----:B------:R-:W-:Y:S02]  /*1130*/  IMAD.MOV.U32 R8, RZ, RZ, 0x1e1 ;  /* 0x000001e1ff087424 */ /* 0x000fe400078e00ff */
[----:B0-----:R-:W-:-:S07]  /*1140*/  IMAD.MOV.U32 R12, RZ, RZ, 0x1 ;  /* 0x00000001ff0c7424 */ /* 0x001fce00078e00ff */
[----:B------:R-:W-:-:S07]  /*1150*/  LEPC R20, `(.L_x_13) ;  /* 0x000000001014794e */ /* 0x000fce0000000000 */
[----:B-1---5:R-:W-:Y:S05]  /*1160*/  CALL.ABS.NOINC R14 ;  /* 0x000000000e007343 */ /* 0x022fea0003c00000 */
.L_x_13:
[----:B------:R-:W-:-:S13]  /*1170*/  ISETP.NE.AND P0, PT, R102, 0x3, PT ;  /* 0x000000036600780c */ /* 0x000fda0003f05270 */
[----:B------:R-:W-:Y:S05]  /*1180*/  @!P0 BRA `(.L_x_14) ;  /* 0x0000000000048947 */ /* 0x000fea0003800000 */
[----:B------:R-:W-:Y:S01]  /*1190*/  BPT.TRAP 0x1 ;  /* 0x000000040000795c */ /* 0x000fe20000300000 */
.L_x_14:
[----:B------:R-:W-:Y:S02]  /*11a0*/  IMAD.U32 R3, RZ, RZ, UR39 ;  /* 0x00000027ff037e24 */ /* 0x000fe4000f8e00ff */
[----:B------:R-:W-:-:S03]  /*11b0*/  IMAD.U32 R0, RZ, RZ, UR38 ;  /* 0x00000026ff007e24 */ /* 0x000fc6000f8e00ff */
[----:B------:R-:W-:Y:S02]  /*11c0*/  LEA R3, R3, UR42, 0x3 ;  /* 0x0000002a03037c11 */ /* 0x000fe4000f8e18ff */
[----:B------:R-:W-:-:S04]  /*11d0*/  SHF.L.U32 R0, R0, 0x1f, RZ ;  /* 0x0000001f00007819 */ /* 0x000fc800000006ff */
[----:B------:R2:W3:Y:S01]  /*11e0*/  SYNCS.PHASECHK.TRANS64.TRYWAIT P1, [R3+URZ], R0 ;  /* 0x00000000030075a7 */ /* 0x0004e2000802017f */
[----:B------:R-:W-:Y:S05]  /*11f0*/  @!P0 BRA `(.L_x_15) ;  /* 0x0000000000048947 */ /* 0x000fea0003800000 */
[----:B------:R-:W-:Y:S01]  /*1200*/  BPT.TRAP 0x1 ;  /* 0x000000040000795c */ /* 0x000fe20000300000 */
.L_x_15:
[----:B---3--:R-:W-:Y:S05]  /*1210*/  @P1 BRA `(.L_x_16) ;  /* 0x0000000000081947 */ /* 0x008fea0003800000 */
[----:B------:R-:W3:Y:S02]  /*1220*/  SYNCS.PHASECHK.TRANS64.TRYWAIT P1, [R3+URZ], R0 ;  /* 0x00000000030075a7 */ /* 0x000ee4000802017f */
[----:B---3--:R-:W-:Y:S05]  /*1230*/  @!P1 BRA `(.L_x_17) ;  /* 0x0000007800549947 */ /* 0x008fea0003800000 */
.L_x_16:
[----:B------:R-:W-:-:S04]  /*1240*/  UISETP.LT.AND UP0, UPT, UR40, 0x1, UPT ;  /* 0x000000012800788c */ /* 0x000fc8000bf01270 */
[----:B------:R-:W-:-:S04]  /*1250*/  USEL UR4, UR40, 0x1, UP0 ;  /* 0x0000000128047887 */ /* 0x000fc80008000000 */
[----:B------:R-:W-:-:S06]  /*1260*/  UIADD3 UR4, UR40, -UR4, URZ ;  /* 0x8000000428047290 */ /* 0x000fcc000fffe03f */
[----:B--23--:R-:W-:Y:S01]  /*1270*/  IMAD.U32 R0, RZ, RZ, UR4 ;  /* 0x00000004ff007e24 */ /* 0x00cfe2000f8e00ff */
[----:B------:R-:W-:Y:S05]  /*1280*/  WARPSYNC.ALL ;  /* 0x0000000000007948 */ /* 0x000fea0003800000 */
[----:B------:R-:W-:Y:S01]  /*1290*/  ISETP.GE.AND P1, PT, R0, 0x1, PT ;  /* 0x000000010000780c */ /* 0x000fe20003f26270 */
[----:B------:R-:W-:Y:S01]  /*12a0*/  UIADD3 UR4, UR42, 0x28100, URZ ;  /* 0x000281002a047890 */ /* 0x000fe2000fffe03f */
[----:B------:R-:W-:Y:S01]  /*12b0*/  WARPGROUP.ARRIVE ;  /* 0x00000000000079c5 */ /* 0x000fe20000000000 */
[----:B------:R-:W-:Y:S01]  /*12c0*/  UMOV UR9, 0x40000040 ;  /* 0x4000004000097882 */ /* 0x000fe20000000000 */
[----:B------:R-:W-:Y:S01]  /*12d0*/  UMOV UR11, 0x40000040 ;  /* 0x40000040000b7882 */ /* 0x000fe20000000000 */
[----:B------:R-:W-:-:S04]  /*12e0*/  USHF.R.U32.HI UR4, URZ, 0x4, UR4 ;  /* 0x000000043f047899 */ /* 0x000fc80008011604 */
[----:B------:R-:W-:Y:S02]  /*12f0*/  ULOP3.LUT UR5, UR4, 0x3fff, URZ, 0xc0, !UPT ;  /* 0x00003fff04057892 */ /* 0x000fe4000f8ec03f */
[----:B------:R-:W-:Y:S02]  /*1300*/  ULOP3.LUT UR4, UR41, 0x10000, URZ, 0xfc, !UPT ;  /* 0x0001000029047892 */ /* 0x000fe4000f8efc3f */
[----:B------:R-:W-:Y:S02]  /*1310*/  ULOP3.LUT UR5, UR5, 0x10000, URZ, 0xfc, !UPT ;  /* 0x0001000005057892 */ /* 0x000fe4000f8efc3f */
[----:B------:R-:W-:Y:S02]  /*1320*/  ULEA UR7, UR39, UR4, 0xb ;  /* 0x0000000427077291 */ /* 0x000fe4000f8e583f */
[----:B------:R-:W-:Y:S02]  /*1330*/  ULEA UR6, UR39, UR5, 0x9 ;  /* 0x0000000527067291 */ /* 0x000fe4000f8e483f */
[----:B------:R-:W-:-:S03]  /*1340*/  UIADD3 UR12, UR7, 0x400, URZ ;  /* 0x00000400070c7890 */ /* 0x000fc6000fffe03f */
[----:B------:R-:W-:Y:S02]  /*1350*/  UMOV UR8, UR7 ;  /* 0x0000000700087c82 */ /* 0x000fe40008000000 */
[----:B------:R-:W-:Y:S02]  /*1360*/  UMOV UR10, UR6 ;  /* 0x00000006000a7c82 */ /* 0x000fe40008000000 */
[----:B------:R-:W-:Y:S01]  /*1370*/  HGMMA.64x64x16.F32 R56, gdesc[UR8], RZ, !UPT, gsb0 ;  /* 0x00e00000083879f0 */ /* 0x000fe2000c0008ff */
[----:B------:R-:W-:Y:S01]  /*1380*/  UMOV UR8, UR12 ;  /* 0x0000000c00087c82 */ /* 0x000fe20008000000 */
[----:B------:R-:W-:Y:S01]  /*1390*/  UMOV UR9, 0x40000040 ;  /* 0x4000004000097882 */ /* 0x000fe20000000000 */
[----:B------:R-:W-:Y:S01]  /*13a0*/  UIADD3 UR12, UR7, 0x402, URZ ;  /* 0x00000402070c7890 */ /* 0x000fe2000fffe03f */
[----:B------:R-:W-:Y:S02]  /*13b0*/  WARPGROUP.DEPBAR.LE gsb0, 0x0 ;  /* 0x00008000000079c5 */ /* 0x000fe40000010000 */
[----:B------:R-:W-:-:S06]  /*13c0*/  WARPGROUP.ARRIVE ;  /* 0x00000000000079c5 */ /* 0x000fcc0000000000 */
[----:B------:R-:W-:Y:S01]  /*13d0*/  HGMMA.64x64x16.F32 R24, gdesc[UR8], RZ, !UPT, gsb0 ;  /* 0x00e00000081879f0 */ /* 0x000fe2000c0008ff */
[----:B------:R-:W-:Y:S02]  /*13e0*/  UIADD3 UR8, UR7, 0x2, URZ ;  /* 0x0000000207087890 */ /* 0x000fe4000fffe03f */
[----:B------:R-:W-:Y:S01]  /*13f0*/  UIADD3 UR10, UR6, 0x2, URZ ;  /* 0x00000002060a7890 */ /* 0x000fe2000fffe03f */
[----:B------:R-:W-:Y:S01]  /*1400*/  UMOV UR9, 0x40000040 ;  /* 0x4000004000097882 */ /* 0x000fe20000000000 */
[----:B------:R-:W-:Y:S01]  /*1410*/  UMOV UR11, 0x40000040 ;  /* 0x40000040000b7882 */ /* 0x000fe20000000000 */
[----:B------:R-:W-:Y:S02]  /*1420*/  WARPGROUP.DEPBAR.LE gsb0, 0x0 ;  /* 0x00008000000079c5 */ /* 0x000fe40000010000 */
[----:B------:R-:W-:-:S06]  /*1430*/  WARPGROUP.ARRIVE ;  /* 0x00000000000079c5 */ /* 0x000fcc0000000000 */
[----:B------:R-:W-:Y:S01]  /*1440*/  HGMMA.64x64x16.F32 R56, gdesc[UR8], R56, gsb0 ;  /* 0x00e00000083879f0 */ /* 0x000fe20008000838 */
[----:B------:R-:W-:Y:S01]  /*1450*/  UMOV UR8, UR12 ;  /* 0x0000000c00087c82 */ /* 0x000fe20008000000 */
[----:B------:R-:W-:Y:S01]  /*1460*/  UMOV UR9, 0x40000040 ;  /* 0x4000004000097882 */ /* 0x000fe20000000000 */
[----:B------:R-:W-:Y:S01]  /*1470*/  UIADD3 UR12, UR7, 0x404, URZ ;  /* 0x00000404070c7890 */ /* 0x000fe2000fffe03f */
[----:B------:R-:W-:Y:S02]  /*1480*/  WARPGROUP.DEPBAR.LE gsb0, 0x0 ;  /* 0x00008000000079c5 */ /* 0x000fe40000010000 */
[----:B------:R-:W-:-:S06]  /*1490*/  WARPGROUP.ARRIVE ;  /* 0x00000000000079c5 */ /* 0x000fcc0000000000 */
[----:B------:R-:W-:Y:S01]  /*14a0*/  HGMMA.64x64x16.F32 R24, gdesc[UR8], R24, gsb0 ;  /* 0x00e00000081879f0 */ /* 0x000fe20008000818 */
        /* <DEDUP_REMOVED lines=9> */
[----:B------:R-:W-:Y:S02]  /*1540*/  WARPGROUP.DEPBAR.LE gsb0, 0x0 ;  /* 0x00008000000079c5 */ /* 0x000fe40000010000 */
[----:B------:R-:W-:-:S06]  /*1550*/  WARPGROUP.ARRIVE ;  /* 0x00000000000079c5 */ /* 0x000fcc0000000000 */
[----:B------:R-:W-:Y:S01]  /*1560*/  HGMMA.64x64x16.F32 R24, gdesc[UR8], R24, gsb0 ;  /* 0x00e00000081879f0 */ /* 0x000fe20008000818 */
[----:B------:R-:W-:Y:S02]  /*1570*/  UIADD3 UR8, UR7, 0x6, URZ ;  /* 0x0000000607087890 */ /* 0x000fe4000fffe03f */
[----:B------:R-:W-:Y:S01]  /*1580*/  UIADD3 UR10, UR6, 0x6, URZ ;  /* 0x00000006060a7890 */ /* 0x000fe2000fffe03f */
[----:B------:R-:W-:Y:S01]  /*1590*/  UMOV UR9, 0x40000040 ;  /* 0x4000004000097882 */ /* 0x000fe20000000000 */
[----:B------:R-:W-:Y:S01]  /*15a0*/  UMOV UR11, 0x40000040 ;  /* 0x40000040000b7882 */ /* 0x000fe20000000000 */
[----:B------:R-:W-:Y:S01]  /*15b0*/  UIADD3 UR7, UR7, 0x406, URZ ;  /* 0x0000040607077890 */ /* 0x000fe2000fffe03f */
[----:B------:R-:W-:Y:S02]  /*15c0*/  WARPGROUP.DEPBAR.LE gsb0, 0x0 ;  /* 0x00008000000079c5 */ /* 0x000fe40000010000 */
[----:B------:R-:W-:-:S06]  /*15d0*/  WARPGROUP.ARRIVE ;  /* 0x00000000000079c5 */ /* 0x000fcc0000000000 */
[----:B------:R-:W-:Y:S01]  /*15e0*/  HGMMA.64x64x16.F32 R56, gdesc[UR8], R56, gsb0 ;  /* 0x00e00000083879f0 */ /* 0x000fe20008000838 */
[----:B------:R-:W-:Y:S01]  /*15f0*/  UMOV UR8, UR7 ;  /* 0x0000000700087c82 */ /* 0x000fe20008000000 */
[----:B------:R-:W-:Y:S01]  /*1600*/  UMOV UR9, 0x40000040 ;  /* 0x4000004000097882 */ /* 0x000fe20000000000 */
[----:B------:R-:W-:Y:S02]  /*1610*/  WARPGROUP.DEPBAR.LE gsb0, 0x0 ;  /* 0x00008000000079c5 */ /* 0x000fe40000010000 */
[----:B------:R-:W-:-:S06]  /*1620*/  WARPGROUP.ARRIVE ;  /* 0x00000000000079c5 */ /* 0x000fcc0000000000 */
[----:B------:R-:W-:Y:S03]  /*1630*/  HGMMA.64x64x16.F32 R24, gdesc[UR8], R24, gsb0 ;  /* 0x00e00000081879f0 */ /* 0x000fe60008000818 */
[----:B------:R-:W-:Y:S02]  /*1640*/  WARPGROUP.DEPBAR.LE gsb0, 0x0 ;  /* 0x00008000000079c5 */ /* 0x000fe40000010000 */
[----:B------:R-:W-:Y:S05]  /*1650*/  @!P1 BRA `(.L_x_18) ;  /* 0x0000000400789947 */ /* 0x000fea0003800000 */
[----:B------:R-:W-:-:S04]  /*1660*/  UIADD3 UR6, UR39, 0x1, URZ ;  /* 0x0000000127067890 */ /* 0x000fc8000fffe03f */
[----:B------:R-:W-:-:S04]  /*1670*/  UISETP.NE.AND UP0, UPT, UR6, 0x5, UPT ;  /* 0x000000050600788c */ /* 0x000fc8000bf05270 */
[----:B------:R-:W-:Y:S02]  /*1680*/  USEL UR7, URZ, 0x1, UP0 ;  /* 0x000000013f077887 */ /* 0x000fe40008000000 */
[----:B------:R-:W-:Y:S02]  /*1690*/  USEL UR6, UR6, URZ, UP0 ;  /* 0x0000003f06067287 */ /* 0x000fe40008000000 */
[----:B------:R-:W-:-:S06]  /*16a0*/  ULOP3.LUT UR7, UR38, UR7, URZ, 0x3c, !UPT ;  /* 0x0000000726077292 */ /* 0x000fcc000f8e3c3f */
[----:B01----:R-:W-:Y:S01]  /*16b0*/  IMAD.U32 R5, RZ, RZ, UR7 ;  /* 0x00000007ff057e24 */ /* 0x003fe2000f8e00ff */
[----:B------:R-:W-:-:S06]  /*16c0*/  UMOV UR7, UR39 ;  /* 0x0000002700077c82 */ /* 0x000fcc0008000000 */
.L_x_25:
[----:B01----:R-:W-:Y:S05]  /*16d0*/  @!P0 BRA `(.L_x_19) ;  /* 0x0000000000048947 */ /* 0x003fea0003800000 */
[----:B------:R-:W-:Y:S01]  /*16e0*/  BPT.TRAP 0x1 ;  /* 0x000000040000795c */ /* 0x000fe20000300000 */
.L_x_19:
[----:B------:R-:W0:Y:S01]  /*16f0*/  S2UR UR9, SR_CgaCtaId ;  /* 0x00000000000979c3 */ /* 0x000e220000008800 */
[----:B------:R-:W-:Y:S01]  /*1700*/  UMOV UR8, 0x400 ;  /* 0x0000040000087882 */ /* 0x000fe20000000000 */
[----:B------:R-:W-:Y:S01]  /*1710*/  SHF.L.U32 R3, R5, 0x1f, RZ ;  /* 0x0000001f05037819 */ /* 0x000fe200000006ff */
[----:B0-----:R-:W-:-:S04]  /*1720*/  ULEA UR15, UR9, UR8, 0x18 ;  /* 0x00000008090f7291 */ /* 0x001fc8000f8ec03f */
[----:B------:R-:W-:-:S09]  /*1730*/  ULEA UR8, UR6, UR15, 0x3 ;  /* 0x0000000f06087291 */ /* 0x000fd2000f8e183f */
[----:B------:R0:W1:Y:S01]  /*1740*/  SYNCS.PHASECHK.TRANS64.TRYWAIT P1, [UR8], R3 ;  /* 0x00000003ff0075a7 */ /* 0x0000620008020148 */
[----:B------:R-:W-:Y:S05]  /*1750*/  @!P0 BRA `(.L_x_20) ;  /* 0x0000000000048947 */ /* 0x000fea0003800000 */
[----:B------:R-:W-:Y:S01]  /*1760*/  BPT.TRAP 0x1 ;  /* 0x000000040000795c */ /* 0x000fe20000300000 */
.L_x_20:
[----:B-1----:R-:W-:Y:S05]  /*1770*/  @P1 BRA `(.L_x_21) ;  /* 0x0000000000081947 */ /* 0x002fea0003800000 */
[----:B------:R-:W1:Y:S02]  /*1780*/  SYNCS.PHASECHK.TRANS64.TRYWAIT P1, [UR8], R3 ;  /* 0x00000003ff0075a7 */ /* 0x000e640008020148 */
[----:B-1----:R-:W-:Y:S05]  /*1790*/  @!P1 BRA `(.L_x_22) ;  /* 0x0000007400109947 */ /* 0x002fea0003800000 */
.L_x_21:
[----:B------:R-:W-:Y:S01]  /*17a0*/  ULEA UR12, UR6, UR5, 0x9 ;  /* 0x00000005060c7291 */ /* 0x000fe2000f8e483f */
[----:B------:R-:W-:Y:S01]  /*17b0*/  WARPGROUP.ARRIVE ;  /* 0x00000000000079c5 */ /* 0x000fe20000000000 */
[----:B------:R-:W-:Y:S01]  /*17c0*/  ULEA UR13, UR6, UR4, 0xb ;  /* 0x00000004060d7291 */ /* 0x000fe2000f8e583f */
[----:B------:R-:W-:Y:S01]  /*17d0*/  UMOV UR11, 0x40000040 ;  /* 0x40000040000b7882 */ /* 0x000fe20000000000 */
[----:B------:R-:W-:Y:S02]  /*17e0*/  UMOV UR9, 0x40000040 ;  /* 0x4000004000097882 */ /* 0x000fe40000000000 */
[----:B------:R-:W-:Y:S01]  /*17f0*/  UIADD3 UR14, UR13, 0x400, URZ ;  /* 0x000004000d0e7890 */ /* 0x000fe2000fffe03f */
[----:B------:R-:W-:Y:S02]  /*1800*/  UMOV UR10, UR12 ;  /* 0x0000000c000a7c82 */ /* 0x000fe40008000000 */
[----:B------:R-:W-:Y:S02]  /*1810*/  UMOV UR8, UR13 ;  /* 0x0000000d00087c82 */ /* 0x000fe40008000000 */
[----:B------:R-:W-:Y:S01]  /*1820*/  HGMMA.64x64x16.F32 R56, gdesc[UR8], R56, gsb0 ;  /* 0x00e00000083879f0 */ /* 0x000fe20008000838 */
[----:B------:R-:W-:Y:S01]  /*1830*/  UMOV UR9, 0x40000040 ;  /* 0x4000004000097882 */ /* 0x000fe20000000000 */
[----:B------:R-:W-:Y:S01]  /*1840*/  UMOV UR8, UR14 ;  /* 0x0000000e00087c82 */ /* 0x000fe20008000000 */
[----:B------:R-:W-:Y:S01]  /*1850*/  UIADD3 UR14, UR13, 0x402, URZ ;  /* 0x000004020d0e7890 */ /* 0x000fe2000fffe03f */
[----:B------:R-:W-:-:S02]  /*1860*/  WARPGROUP.DEPBAR.LE gsb0, 0x0 ;  /* 0x00008000000079c5 */ /* 0x000fc40000010000 */
        /* <DEDUP_REMOVED lines=42> */
[----:B------:R-:W-:Y:S01]  /*1b10*/  BPT.TRAP 0x1 ;  /* 0x000000040000795c */ /* 0x000fe20000300000 */
.L_x_23:
[----:B------:R-:W-:Y:S01]  /*1b20*/  ULEA UR8, UR7, UR15, 0x3 ;  /* 0x0000000f07087291 */ /* 0x000fe2000f8e183f */
[----:B------:R-:W-:-:S03]  /*1b30*/  ISETP.GT.U32.AND P1, PT, R19, 0x1, PT ;  /* 0x000000011300780c */ /* 0x000fc60003f24070 */
[----:B------:R-:W-:-:S04]  /*1b40*/  UIADD3 UR8, UR8, 0x28, URZ ;  /* 0x0000002808087890 */ /* 0x000fc8000fffe03f */
[----:B------:R-:W-:-:S09]  /*1b50*/  UPRMT UR8, URZ, 0x654, UR8 ;  /* 0x000006543f087896 */ /* 0x000fd20008000008 */
[----:B------:R-:W-:Y:S01]  /*1b60*/  SYNCS.ARRIVE.TRANS64.RED.A1T0 RZ, [UR8], RZ ;  /* 0x000000ffffff79a7 */ /* 0x000fe20008100408 */
[----:B------:R-:W-:Y:S05]  /*1b70*/  @P1 BRA `(.L_x_24) ;  /* 0x0000000000041947 */ /* 0x000fea0003800000 */
[----:B------:R-:W-:Y:S01]  /*1b80*/  BPT.TRAP 0x1 ;  /* 0x000000040000795c */ /* 0x000fe20000300000 */
.L_x_24:
[----:B------:R-:W-:Y:S01]  /*1b90*/  UIADD3 UR6, UR6, 0x1, URZ ;  /* 0x0000000106067890 */ /* 0x000fe2000fffe03f */
[C---:B------:R-:W-:Y:S01]  /*1ba0*/  ISETP.GT.AND P1, PT, R0.reuse, 0x1, PT ;  /* 0x000000010000780c */ /* 0x040fe20003f24270 */
[----:B------:R-:W-:Y:S01]  /*1bb0*/  UIADD3 UR7, UR7, 0x1, URZ ;  /* 0x0000000107077890 */ /* 0x000fe2000fffe03f */
[----:B------:R-:W-:Y:S01]  /*1bc0*/  VIADD R0, R0, 0xffffffff ;  /* 0xffffffff00007836 */ /* 0x000fe20000000000 */
[----:B------:R-:W-:Y:S02]  /*1bd0*/  UISETP.NE.AND UP0, UPT, UR6, 0x5, UPT ;  /* 0x000000050600788c */ /* 0x000fe4000bf05270 */
[----:B------:R-:W-:Y:S02]  /*1be0*/  UISETP.NE.AND UP1, UPT, UR7, 0x5, UPT ;  /* 0x000000050700788c */ /* 0x000fe4000bf25270 */
[----:B------:R-:W-:Y:S02]  /*1bf0*/  USEL UR8, URZ, 0x1, UP0 ;  /* 0x000000013f087887 */ /* 0x000fe40008000000 */
[----:B------:R-:W-:-:S02]  /*1c00*/  USEL UR6, UR6, URZ, UP0 ;  /* 0x0000003f06067287 */ /* 0x000fc40008000000 */
[----:B------:R-:W-:Y:S02]  /*1c10*/  USEL UR7, UR7, URZ, UP1 ;  /* 0x0000003f07077287 */ /* 0x000fe40008800000 */
[----:B------:R-:W-:Y:S01]  /*1c20*/  LOP3.LUT R5, R5, UR8, RZ, 0x3c, !PT ;  /* 0x0000000805057c12 */ /* 0x000fe2000f8e3cff */
[----:B------:R-:W-:Y:S09]  /*1c30*/  @P1 BRA `(.L_x_25) ;  /* 0xfffffff800a41947 */ /* 0x000ff2000383ffff */
.L_x_18:
[----:B------:R-:W2:Y:S02]  /*1c40*/  LDC R0, c[0x0][0x28c] ;  /* 0x0000a300ff007b82 */ /* 0x000ea40000000800 */
[----:B--2---:R-:W-:-:S13]  /*1c50*/  ISETP.GE.AND P1, PT, R0, 0x1, PT ;  /* 0x000000010000780c */ /* 0x004fda0003f26270 */
[----:B------:R-:W-:Y:S05]  /*1c60*/  @!P1 BRA `(.L_x_26) ;  /* 0x0000000000489947 */ /* 0x000fea0003800000 */
[----:B------:R-:W-:Y:S05]  /*1c70*/  @!P0 BRA `(.L_x_27) ;  /* 0x0000000000048947 */ /* 0x000fea0003800000 */
[----:B------:R-:W-:Y:S01]  /*1c80*/  BPT.TRAP 0x1 ;  /* 0x000000040000795c */ /* 0x000fe20000300000 */
.L_x_27:
[----:B------:R-:W2:Y:S01]  /*1c90*/  S2UR UR7, SR_CgaCtaId ;  /* 0x00000000000779c3 */ /* 0x000ea20000008800 */
[----:B------:R-:W-:Y:S01]  /*1ca0*/  UISETP.LT.AND UP0, UPT, UR40, 0x1, UPT ;  /* 0x000000012800788c */ /* 0x000fe2000bf01270 */
[----:B------:R-:W-:-:S03]  /*1cb0*/  ISETP.GT.U32.AND P0, PT, R19, 0x1, PT ;  /* 0x000000011300780c */ /* 0x000fc60003f04070 */
[----:B------:R-:W-:-:S04]  /*1cc0*/  USEL UR6, UR40, 0x1, UP0 ;  /* 0x0000000128067887 */ /* 0x000fc80008000000 */
[----:B------:R-:W-:-:S04]  /*1cd0*/  UIADD3 UR6, UR39, UR40, -UR6 ;  /* 0x0000002827067290 */ /* 0x000fc8000fffe806 */
[----:B------:R-:W-:-:S04]  /*1ce0*/  UIMAD.WIDE.U32 UR4, UR6, -0x33333333, URZ ;  /* 0xcccccccd060478a5 */ /* 0x000fc8000f8e003f */
[----:B------:R-:W-:-:S03]  /*1cf0*/  USHF.R.U32.HI UR4, URZ, 0x2, UR5 ;  /* 0x000000023f047899 */ /* 0x000fc60008011605 */
[----:B------:R-:W-:Y:S01]  /*1d00*/  UMOV UR5, 0x400 ;  /* 0x0000040000057882 */ /* 0x000fe20000000000 */
[----:B------:R-:W-:Y:S02]  /*1d10*/  UIMAD UR6, UR4, -0x5, UR6 ;  /* 0xfffffffb040678a4 */ /* 0x000fe4000f8e0206 */
[----:B--2---:R-:W-:-:S04]  /*1d20*/  ULEA UR5, UR7, UR5, 0x18 ;  /* 0x0000000507057291 */ /* 0x004fc8000f8ec03f */
[----:B------:R-:W-:-:S04]  /*1d30*/  ULEA UR6, UR6, UR5, 0x3 ;  /* 0x0000000506067291 */ /* 0x000fc8000f8e183f */
[----:B------:R-:W-:-:S04]  /*1d40*/  UIADD3 UR6, UR6, 0x28, URZ ;  /* 0x0000002806067890 */ /* 0x000fc8000fffe03f */
[----:B------:R-:W-:-:S09]  /*1d50*/  UPRMT UR6, URZ, 0x654, UR6 ;  /* 0x000006543f067896 */ /* 0x000fd20008000006 */
[----:B------:R-:W-:Y:S01]  /*1d60*/  SYNCS.ARRIVE.TRANS64.RED.A1T0 RZ, [UR6], RZ ;  /* 0x000000ffffff79a7 */ /* 0x000fe20008100406 */
[----:B------:R-:W-:Y:S05]  /*1d70*/  @P0 BRA `(.L_x_26) ;  /* 0x0000000000040947 */ /* 0x000fea0003800000 */
[----:B------:R-:W-:Y:S01]  /*1d80*/  BPT.TRAP 0x1 ;  /* 0x000000040000795c */ /* 0x000fe20000300000 */
.L_x_26:
[----:B------:R-:W2:Y:S01]  /*1d90*/  LDC R6, c[0x0][0x288] ;  /* 0x0000a200ff067b82 */ /* 0x000ea20000000800 */
[----:B01----:R-:W-:Y:S01]  /*1da0*/  LOP3.LUT R5, R18, 0x3, RZ, 0xc0, !PT ;  /* 0x0000000312057812 */ /* 0x003fe200078ec0ff */
[----:B------:R-:W-:Y:S01]  /*1db0*/  IMAD.SHL.U32 R11, R90, 0x40, RZ ;  /* 0x000000405a0b7824 */ /* 0x000fe200078e00ff */
[----:B------:R-:W-:Y:S01]  /*1dc0*/  SHF.R.U32.HI R3, RZ, 0x2, R18 ;  /* 0x00000002ff037819 */ /* 0x000fe20000011612 */
[----:B------:R-:W-:Y:S01]  /*1dd0*/  UIADD3 UR39, UR40, UR39, URZ ;  /* 0x0000002728277290 */ /* 0x000fe2000fffe03f */
[----:B------:R-:W-:Y:S01]  /*1de0*/  LOP3.LUT R4, R18, 0x60, RZ, 0xc0, !PT ;  /* 0x0000006012047812 */ /* 0x000fe200078ec0ff */
[----:B------:R-:W-:Y:S01]  /*1df0*/  ULDC UR7, c[0x0][0x284] ;  /* 0x0000a10000077ab9 */ /* 0x000fe20000000800 */
[----:B------:R-:W-:Y:S01]  /*1e00*/  LOP3.LUT R0, R22, 0x1, RZ, 0xc0, !PT ;  /* 0x0000000116007812 */ /* 0x000fe200078ec0ff */
[----:B------:R-:W-:Y:S01]  /*1e10*/  UISETP.GT.U32.AND UP0, UPT, UR39, 0x4, UPT ;  /* 0x000000042700788c */ /* 0x000fe2000bf04070 */
[----:B------:R-:W-:Y:S01]  /*1e20*/  LOP3.LUT R3, R3, 0x7, RZ, 0xc0, !PT ;  /* 0x0000000703037812 */ /* 0x000fe200078ec0ff */
[----:B------:R-:W-:Y:S01]  /*1e30*/  UISETP.GE.U32.AND UP1, UPT, UR40, 0x5, UPT ;  /* 0x000000052800788c */ /* 0x000fe2000bf26070 */
[----:B------:R-:W-:Y:S01]  /*1e40*/  SHF.R.U32.HI R4, RZ, 0x1, R4 ;  /* 0x00000001ff047819 */ /* 0x000fe20000011604 */
[----:B------:R-:W-:Y:S01]  /*1e50*/  IMAD.SHL.U32 R8, R0, 0x40, RZ ;  /* 0x0000004000087824 */ /* 0x000fe200078e00ff */
[----:B------:R-:W-:Y:S01]  /*1e60*/  UISETP.LT.U32.AND UP0, UPT, UR40, 0x5, UP0 ;  /* 0x000000052800788c */ /* 0x000fe20008701070 */
[----:B------:R-:W-:Y:S01]  /*1e70*/  SHF.R.S32.HI R21, RZ, 0x1f, R23 ;  /* 0x0000001fff157819 */ /* 0x000fe20000011417 */
[----:B------:R-:W-:Y:S01]  /*1e80*/  ULDC.64 UR8, c[0x0][0x5d0] ;  /* 0x0001740000087ab9 */ /* 0x000fe20000000a00 */
[--C-:B------:R-:W-:Y:S01]  /*1e90*/  IADD3 R7, RZ, -R4, -R3.reuse ;  /* 0x80000004ff077210 */ /* 0x100fe20007ffe803 */
[----:B------:R-:W-:Y:S01]  /*1ea0*/  UIMAD.WIDE.U32 UR4, UR39, -0x33333333, URZ ;  /* 0xcccccccd270478a5 */ /* 0x000fe2000f8e003f */
[----:B------:R-:W-:Y:S01]  /*1eb0*/  LOP3.LUT R3, R8, 0x40, R3, 0xe2, !PT ;  /* 0x0000004008037812 */ /* 0x000fe200078ee203 */
[----:B------:R-:W-:Y:S01]  /*1ec0*/  USEL UR6, URZ, 0x1, !UP0 ;  /* 0x000000013f067887 */ /* 0x000fe2000c000000 */
[----:B------:R-:W-:Y:S01]  /*1ed0*/  IMAD R8, R21, UR8, RZ ;  /* 0x0000000815087c24 */ /* 0x000fe2000f8e02ff */
[----:B------:R-:W-:Y:S01]  /*1ee0*/  USHF.R.U32.HI UR4, URZ, 0x2, UR5 ;  /* 0x000000023f047899 */ /* 0x000fe20008011605 */
[----:B------:R-:W-:Y:S01]  /*1ef0*/  IMAD R0, R0, -0x40, R7 ;  /* 0xffffffc000007824 */ /* 0x000fe200078e0207 */
[----:B------:R-:W-:Y:S01]  /*1f00*/  ULOP3.LUT UR38, UR38, UR6, URZ, 0x3c, !UPT ;  /* 0x0000000626267292 */ /* 0x000fe2000f8e3c3f */
[----:B--2---:R-:W-:Y:S01]  /*1f10*/  IMAD R10, R5, -0x2, R6 ;  /* 0xfffffffe050a7824 */ /* 0x004fe200078e0206 */
[----:B------:R-:W-:Y:S01]  /*1f20*/  ISETP.GE.AND P0, PT, R11, R6, PT ;  /* 0x000000060b00720c */ /* 0x000fe20003f06270 */
[----:B------:R-:W-:Y:S01]  /*1f30*/  IMAD.SHL.U32 R5, R94, 0x100, RZ ;  /* 0x000001005e057824 */ /* 0x000fe200078e00ff */
[----:B------:R-:W-:Y:S01]  /*1f40*/  UIMAD UR39, UR4, -0x5, UR39 ;  /* 0xfffffffb042778a4 */ /* 0x000fe2000f8e0227 */
[----:B------:R-:W-:Y:S01]  /*1f50*/  IMAD.SHL.U32 R6, R18, 0x2, RZ ;  /* 0x0000000212067824 */ /* 0x000fe200078e00ff */
[----:B------:R-:W-:Y:S01]  /*1f60*/  @UP1 ULOP3.LUT UR38, UR38, 0x1, UR4, 0x78, !UPT ;  /* 0x0000000126261892 */ /* 0x000fe2000f8e7804 */
[----:B------:R-:W-:Y:S01]  /*1f70*/  IMAD.WIDE R94, R94, 0x100, RZ ;  /* 0x000001005e5e7825 */ /* 0x000fe200078e02ff */
[----:B------:R-:W-:-:S02]  /*1f80*/  ISETP.GE.OR P0, PT, R5, UR7, P0 ;  /* 0x0000000705007c0c */ /* 0x000fc40008706670 */
[----:B------:R-:W-:Y:S01]  /*1f90*/  LOP3.LUT R6, R11, 0x6, R6, 0xf8, !PT ;  /* 0x000000060b067812 */ /* 0x000fe200078ef806 */
[----:B------:R-:W-:Y:S01]  /*1fa0*/  IMAD R13, R23, UR9, R8 ;  /* 0x00000009170d7c24 */ /* 0x000fe2000f8e0208 */
[----:B------:R-:W-:Y:S01]  /*1fb0*/  LOP3.LUT R113, R94, R3, R4, 0xfe, !PT ;  /* 0x000000035e717212 */ /* 0x000fe200078efe04 */
[----:B------:R-:W-:Y:S01]  /*1fc0*/  IMAD.IADD R4, R10, 0x1, -R11 ;  /* 0x000000010a047824 */ /* 0x000fe200078e0a0b */
[----:B------:R-:W-:Y:S02]  /*1fd0*/  SHF.R.S32.HI R7, RZ, 0x1f, R6 ;  /* 0x0000001fff077819 */ /* 0x000fe40000011406 */
[----:B------:R-:W-:Y:S01]  /*1fe0*/  IADD3 R3, -R5, UR7, R0 ;  /* 0x0000000705037c10 */ /* 0x000fe2000fffe100 */
[----:B------:R-:W-:Y:S02]  /*1ff0*/  IMAD.MOV.U32 R0, RZ, RZ, -0x1 ;  /* 0xffffffffff007424 */ /* 0x000fe400078e00ff */
[----:B------:R-:W-:-:S04]  /*2000*/  IMAD.WIDE.U32 R8, R23, UR8, R6 ;  /* 0x0000000817087c25 */ /* 0x000fc8000f8e0006 */
[----:B------:R-:W-:Y:S01]  /*2010*/  IMAD.IADD R9, R9, 0x1, R13 ;  /* 0x0000000109097824 */ /* 0x000fe200078e020d */
[----:B------:R-:W-:Y:S06]  /*2020*/  @P0 BRA `(.L_x_28) ;  /* 0x0000004c007c0947 */ /* 0x000fec0003800000 */
[----:B------:R-:W0:Y:S01]  /*2030*/  LDC.64 R12, c[0x0][0x5c8] ;  /* 0x00017200ff0c7b82 */ /* 0x000e220000000a00 */
[----:B-----5:R-:W-:Y:S01]  /*2040*/  FSETP.NEU.AND P1, PT, R89, RZ, PT ;  /* 0x000000ff5900720b */ /* 0x020fe20003f2d000 */
[----:B------:R-:W-:Y:S01]  /*2050*/  BSSY B0, `(.L_x_28) ;  /* 0x00004dc000007945 */ /* 0x000fe20003800000 */
[----:B------:R-:W-:-:S04]  /*2060*/  ISETP.GT.AND P6, PT, R4, RZ, PT ;  /* 0x000000ff0400720c */ /* 0x000fc80003fc4270 */
[----:B------:R-:W-:Y:S01]  /*2070*/  ISETP.GT.AND P0, PT, R3, RZ, P6 ;  /* 0x000000ff0300720c */ /* 0x000fe20003704270 */
[-C--:B0-----:R-:W-:Y:S02]  /*2080*/  IMAD R10, R95, R12.reuse, RZ ;  /* 0x0000000c5f0a7224 */ /* 0x081fe400078e02ff */
[----:B------:R-:W-:-:S04]  /*2090*/  IMAD.WIDE.U32 R104, R113, R12, R8 ;  /* 0x0000000c71687225 */ /* 0x000fc800078e0008 */
[----:B------:R-:W-:-:S04]  /*20a0*/  IMAD R5, R113, R13, R10 ;  /* 0x0000000d71057224 */ /* 0x000fc800078e020a */
[----:B------:R-:W-:Y:S01]  /*20b0*/  IMAD.IADD R93, R105, 0x1, R5 ;  /* 0x00000001695d7824 */ /* 0x000fe200078e0205 */
[----:B------:R-:W-:Y:S06]  /*20c0*/  @!P1 BRA `(.L_x_29) ;  /* 0x0000003400789947 */ /* 0x000fec0003800000 */
[----:B------:R-:W0:Y:S01]  /*20d0*/  LDC.64 R14, c[0x0][0x5b8] ;  /* 0x00016e00ff0e7b82 */ /* 0x000e220000000a00 */
[----:B------:R-:W-:-:S07]  /*20e0*/  ULDC.64 UR4, c[0x0][0x5c0] ;  /* 0x0001700000047ab9 */ /* 0x000fce0000000a00 */
[----:B------:R-:W1:Y:S08]  /*20f0*/  LDC.64 R96, c[0x0][0x5b0] ;  /* 0x00016c00ff607b82 */ /* 0x000e700000000a00 */
[----:B------:R-:W2:Y:S01]  /*2100*/  LDC.64 R10, c[0x0][0x5a8] ;  /* 0x00016a00ff0a7b82 */ /* 0x000ea20000000a00 */
[-C--:B0-----:R-:W-:Y:S02]  /*2110*/  IMAD R8, R21, R14.reuse, RZ ;  /* 0x0000000e15087224 */ /* 0x081fe400078e02ff */
[----:B------:R-:W-:-:S04]  /*2120*/  IMAD.WIDE.U32 R20, R23, R14, R6 ;  /* 0x0000000e17147225 */ /* 0x000fc800078e0006 */
[----:B------:R-:W-:Y:S02]  /*2130*/  IMAD R103, R23, R15, R8 ;  /* 0x0000000f17677224 */ /* 0x000fe400078e0208 */
[-C--:B-1----:R-:W-:Y:S02]  /*2140*/  IMAD R8, R95, R96.reuse, RZ ;  /* 0x000000605f087224 */ /* 0x082fe400078e02ff */
[----:B------:R-:W-:Y:S02]  /*2150*/  IMAD.IADD R91, R21, 0x1, R103 ;  /* 0x00000001155b7824 */ /* 0x000fe400078e0267 */
[----:B------:R-:W-:Y:S02]  /*2160*/  IMAD.MOV.U32 R90, RZ, RZ, R20 ;  /* 0x000000ffff5a7224 */ /* 0x000fe400078e0014 */
[C---:B------:R-:W-:Y:S02]  /*2170*/  IMAD R109, R113.reuse, R97, R8 ;  /* 0x00000061716d7224 */ /* 0x040fe400078e0208 */
[----:B------:R-:W-:-:S04]  /*2180*/  IMAD.WIDE.U32 R8, R113, R96, R90 ;  /* 0x0000006071087225 */ /* 0x000fc800078e005a */
[----:B------:R-:W-:Y:S01]  /*2190*/  IMAD.IADD R5, R9, 0x1, R109 ;  /* 0x0000000109057824 */ /* 0x000fe200078e026d */
[----:B--2---:R-:W-:-:S04]  /*21a0*/  LEA R98, P1, R8, R10, 0x1 ;  /* 0x0000000a08627211 */ /* 0x004fc800078208ff */
[----:B------:R-:W-:-:S05]  /*21b0*/  LEA.HI.X R99, R8, R11, R5, 0x1, P1 ;  /* 0x0000000b08637211 */ /* 0x000fca00008f0c05 */
[----:B------:R-:W2:Y:S01]  /*21c0*/  @P0 LDG.E.LTC128B.U16 R5, desc[UR36][R98.64] ;  /* 0x0000002462050981 */ /* 0x000ea2000c1e1520 */
[----:B------:R-:W-:Y:S01]  /*21d0*/  ISETP.GT.AND P4, PT, R4, 0x1, PT ;  /* 0x000000010400780c */ /* 0x000fe20003f84270 */
[----:B------:R-:W-:Y:S01]  /*21e0*/  IMAD.WIDE.U32 R8, R113, R96, R6 ;  /* 0x0000006071087225 */ /* 0x000fe200078e0006 */
[----:B------:R-:W-:Y:S02]  /*21f0*/  BSSY B1, `(.L_x_30) ;  /* 0x0000013000017945 */ /* 0x000fe40003800000 */
[----:B------:R-:W-:Y:S01]  /*2200*/  P2R R107, PR, RZ, 0x10 ;  /* 0x00000010ff6b7803 */ /* 0x000fe20000000000 */
[----:B------:R-:W-:Y:S02]  /*2210*/  IMAD.IADD R9, R109, 0x1, R9 ;  /* 0x000000016d097824 */ /* 0x000fe400078e0209 */
[----:B------:R-:W-:-:S04]  /*2220*/  IMAD.WIDE.U32 R100, R23, R14, R8 ;  /* 0x0000000e17647225 */ /* 0x000fc800078e0008 */
[----:B------:R-:W-:Y:S01]  /*2230*/  IMAD.IADD R9, R103, 0x1, R101 ;  /* 0x0000000167097824 */ /* 0x000fe200078e0265 */
[----:B------:R-:W-:Y:S02]  /*2240*/  LEA R8, P2, R100, R10, 0x1 ;  /* 0x0000000a64087211 */ /* 0x000fe400078408ff */
[----:B------:R-:W-:Y:S02]  /*2250*/  SHF.L.U64.HI R101, R96, 0x3, R97 ;  /* 0x0000000360657819 */ /* 0x000fe40000010261 */
[----:B------:R-:W-:Y:S01]  /*2260*/  LEA.HI.X R9, R100, R11, R9, 0x1, P2 ;  /* 0x0000000b64097211 */ /* 0x000fe200010f0c09 */
[----:B------:R-:W-:Y:S02]  /*2270*/  IMAD.SHL.U32 R100, R96, 0x8, RZ ;  /* 0x0000000860647824 */ /* 0x000fe400078e00ff */
[----:B--2---:R-:W-:-:S05]  /*2280*/  HADD2.F32 R92, -RZ, R5.H0_H0 ;  /* 0x20000005ff5c7230 */ /* 0x004fca0000004100 */
[----:B------:R-:W-:Y:S01]  /*2290*/  FMUL R15, R92, R89 ;  /* 0x000000595c0f7220 */ /* 0x000fe20000400000 */
[----:B------:R-:W-:-:S03]  /*22a0*/  LEA R92, P1, R104, UR4, 0x1 ;  /* 0x00000004685c7c11 */ /* 0x000fc6000f8208ff */
[----:B------:R-:W-:Y:S01]  /*22b0*/  FFMA R15, R56, R88, R15 ;  /* 0x00000058380f7223 */ /* 0x000fe2000000000f */
[----:B------:R-:W-:Y:S02]  /*22c0*/  LEA.HI.X R93, R104, UR5, R93, 0x1, P1 ;  /* 0x00000005685d7c11 */ /* 0x000fe400088f0c5d */
[----:B------:R-:W-:Y:S02]  /*22d0*/  ISETP.GT.AND P1, PT, R3, RZ, P4 ;  /* 0x000000ff0300720c */ /* 0x000fe40002724270 */
[----:B------:R-:W-:-:S05]  /*22e0*/  F2FP.F16.F32.PACK_AB R15, RZ, R15 ;  /* 0x0000000fff0f723e */ /* 0x000fca00000000ff */
[----:B------:R0:W-:Y:S06]  /*22f0*/  @P0 STG.E.U16 desc[UR36][R92.64], R15 ;  /* 0x0000000f5c000986 */ /* 0x0001ec000c101524 */
[----:B------:R-:W-:Y:S05]  /*2300*/  @!P1 BRA `(.L_x_31) ;  /* 0x0000000000049947 */ /* 0x000fea0003800000 */
[----:B------:R1:W5:Y:S02]  /*2310*/  LDG.E.LTC128B.U16 R5, desc[UR36][R8.64+0x2] ;  /* 0x0000022408057981 */ /* 0x000364000c1e1520 */
.L_x_31:
[----:B------:R-:W-:Y:S05]  /*2320*/  BSYNC B1 ;  /* 0x0000000000017941 */ /* 0x000fea0003800000 */
.L_x_30:
[----:B-----5:R-:W-:Y:S01]  /*2330*/  HADD2.F32 R56, -RZ, R5.H0_H0 ;  /* 0x20000005ff387230 */ /* 0x020fe20000004100 */
[----:B------:R-:W-:Y:S01]  /*2340*/  ISETP.GT.AND P0, PT, R3, 0x8, P6 ;  /* 0x000000080300780c */ /* 0x000fe20003704270 */
[----:B------:R-:W-:-:S04]  /*2350*/  IMAD.WIDE.U32 R104, R113, R96, R100 ;  /* 0x0000006071687225 */ /* 0x000fc800078e0064 */
[----:B------:R-:W-:Y:S01]  /*2360*/  FMUL R56, R56, R89 ;  /* 0x0000005938387220 */ /* 0x000fe20000400000 */
[----:B------:R-:W-:Y:S01]  /*2370*/  IMAD.IADD R109, R109, 0x1, R105 ;  /* 0x000000016d6d7824 */ /* 0x000fe200078e0269 */
[----:B0-----:R-:W-:Y:S02]  /*2380*/  IADD3 R15, P2, R20, R104, RZ ;  /* 0x00000068140f7210 */ /* 0x001fe40007f5e0ff */
[----:B------:R-:W-:-:S03]  /*2390*/  FFMA R57, R57, R88, R56 ;  /* 0x0000005839397223 */ /* 0x000fc60000000038 */
[----:B------:R-:W-:Y:S01]  /*23a0*/  IMAD.X R98, R109, 0x1, R91, P2 ;  /* 0x000000016d627824 */ /* 0x000fe200010e065b */
[C---:B------:R-:W-:Y:S02]  /*23b0*/  LEA R56, P2, R15.reuse, R10, 0x1 ;  /* 0x0000000a0f387211 */ /* 0x040fe400078408ff */
[----:B------:R-:W-:Y:S02]  /*23c0*/  F2FP.F16.F32.PACK_AB R99, RZ, R57 ;  /* 0x00000039ff63723e */ /* 0x000fe400000000ff */
[----:B------:R-:W-:Y:S02]  /*23d0*/  LEA.HI.X R57, R15, R11, R98, 0x1, P2 ;  /* 0x0000000b0f397211 */ /* 0x000fe400010f0c62 */
[----:B------:R-:W-:Y:S01]  /*23e0*/  PRMT R15, R5, 0x7610, R15 ;  /* 0x00007610050f7816 */ /* 0x000fe2000000000f */
[----:B------:R0:W-:Y:S05]  /*23f0*/  @P1 STG.E.U16 desc[UR36][R92.64+0x2], R99 ;  /* 0x000002635c001986 */ /* 0x0001ea000c101524 */
[----:B------:R2:W3:Y:S01]  /*2400*/  @P0 LDG.E.LTC128B.U16 R15, desc[UR36][R56.64] ;  /* 0x00000024380f0981 */ /* 0x0004e2000c1e1520 */
[----:B------:R-:W-:Y:S01]  /*2410*/  IADD3 R104, P1, R6, R104, RZ ;  /* 0x0000006806687210 */ /* 0x000fe20007f3e0ff */
[----:B------:R-:W-:Y:S01]  /*2420*/  BSSY B1, `(.L_x_32) ;  /* 0x0000012000017945 */ /* 0x000fe20003800000 */
[----:B------:R-:W-:-:S03]  /*2430*/  SHF.L.U64.HI R111, R12, 0x4, R13 ;  /* 0x000000040c6f7819 */ /* 0x000fc6000001020d */
[----:B------:R-:W-:Y:S01]  /*2440*/  IMAD.X R105, R7, 0x1, R109, P1 ;  /* 0x0000000107697824 */ /* 0x000fe200008e066d */
[----:B------:R-:W-:Y:S01]  /*2450*/  ISETP.GT.AND P1, PT, R3, 0x8, P4 ;  /* 0x000000080300780c */ /* 0x000fe20002724270 */
[----:B------:R-:W-:Y:S02]  /*2460*/  IMAD.SHL.U32 R109, R12, 0x10, RZ ;  /* 0x000000100c6d7824 */ /* 0x000fe400078e00ff */
[----:B------:R-:W-:-:S03]  /*2470*/  IMAD.WIDE.U32 R104, R23, R14, R104 ;  /* 0x0000000e17687225 */ /* 0x000fc600078e0068 */
[----:B--2---:R-:W-:Y:S01]  /*2480*/  LEA R56, P3, R104, R10, 0x1 ;  /* 0x0000000a68387211 */ /* 0x004fe200078608ff */
[----:B---3--:R-:W-:-:S05]  /*2490*/  HADD2.F32 R98, -RZ, R15.H0_H0 ;  /* 0x2000000fff627230 */ /* 0x008fca0000004100 */
[----:B------:R-:W-:Y:S01]  /*24a0*/  FMUL R5, R98, R89 ;  /* 0x0000005962057220 */ /* 0x000fe20000400000 */
[----:B------:R-:W-:-:S03]  /*24b0*/  IADD3 R98, P2, R109, R92, RZ ;  /* 0x0000005c6d627210 */ /* 0x000fc60007f5e0ff */
[----:B------:R-:W-:Y:S01]  /*24c0*/  FFMA R5, R58, R88, R5 ;  /* 0x000000583a057223 */ /* 0x000fe20000000005 */
[----:B------:R-:W-:Y:S02]  /*24d0*/  IMAD.IADD R58, R103, 0x1, R105 ;  /* 0x00000001673a7824 */ /* 0x000fe400078e0269 */
[----:B0-----:R-:W-:Y:S02]  /*24e0*/  IMAD.X R99, R111, 0x1, R93, P2 ;  /* 0x000000016f637824 */ /* 0x001fe400010e065d */
[----:B------:R-:W-:Y:S02]  /*24f0*/  F2FP.F16.F32.PACK_AB R5, RZ, R5 ;  /* 0x00000005ff05723e */ /* 0x000fe400000000ff */
[----:B------:R-:W-:-:S03]  /*2500*/  LEA.HI.X R57, R104, R11, R58, 0x1, P3 ;  /* 0x0000000b68397211 */ /* 0x000fc600018f0c3a */
[----:B------:R0:W-:Y:S01]  /*2510*/  @P0 STG.E.U16 desc[UR36][R98.64], R5 ;  /* 0x0000000562000986 */ /* 0x0001e2000c101524 */
[----:B------:R-:W-:Y:S05]  /*2520*/  @!P1 BRA `(.L_x_33) ;  /* 0x0000000000049947 */ /* 0x000fea0003800000 */
[----:B------:R2:W5:Y:S02]  /*2530*/  LDG.E.LTC128B.U16 R15, desc[UR36][R56.64+0x2] ;  /* 0x00000224380f7981 */ /* 0x000564000c1e1520 */
.L_x_33:
[----:B------:R-:W-:Y:S05]  /*2540*/  BSYNC B1 ;  /* 0x0000000000017941 */ /* 0x000fea0003800000 */
.L_x_32:
[----:B-----5:R-:W-:Y:S01]  /*2550*/  HADD2.F32 R58, -RZ, R15.H0_H0 ;  /* 0x2000000fff3a7230 */ /* 0x020fe20000004100 */
[----:B------:R-:W-:Y:S01]  /*2560*/  ISETP.GT.AND P4, PT, R4, 0x8, PT ;  /* 0x000000080400780c */ /* 0x000fe20003f84270 */
[----:B------:R-:W-:Y:S01]  /*2570*/  BSSY B1, `(.L_x_34) ;  /* 0x000000d000017945 */ /* 0x000fe20003800000 */
[----:B------:R-:W-:Y:S02]  /*2580*/  PRMT R104, R15, 0x7610, R104 ;  /* 0x000076100f687816 */ /* 0x000fe40000000068 */
[----:B------:R-:W-:Y:S01]  /*2590*/  FMUL R58, R58, R89 ;  /* 0x000000593a3a7220 */ /* 0x000fe20000400000 */
[----:B------:R-:W-:Y:S02]  /*25a0*/  ISETP.GT.AND P0, PT, R3, RZ, P4 ;  /* 0x000000ff0300720c */ /* 0x000fe40002704270 */
[----:B------:R-:W-:Y:S01]  /*25b0*/  P2R R108, PR, RZ, 0x10 ;  /* 0x00000010ff6c7803 */ /* 0x000fe20000000000 */
[----:B------:R-:W-:Y:S01]  /*25c0*/  FFMA R58, R59, R88, R58 ;  /* 0x000000583b3a7223 */ /* 0x000fe2000000003a */
[----:B------:R-:W-:-:S04]  /*25d0*/  IMAD.MOV.U32 R59, RZ, RZ, R99 ;  /* 0x000000ffff3b7224 */ /* 0x000fc800078e0063 */
[----:B------:R-:W-:-:S04]  /*25e0*/  F2FP.F16.F32.PACK_AB R58, RZ, R58 ;  /* 0x0000003aff3a723e */ /* 0x000fc800000000ff */
[----:B0-----:R-:W-:Y:S01]  /*25f0*/  PRMT R5, R58, 0x7610, R5 ;  /* 0x000076103a057816 */ /* 0x001fe20000000005 */
[----:B------:R-:W-:-:S05]  /*2600*/  IMAD.MOV.U32 R58, RZ, RZ, R98 ;  /* 0x000000ffff3a7224 */ /* 0x000fca00078e0062 */
[----:B------:R0:W-:Y:S01]  /*2610*/  @P1 STG.E.U16 desc[UR36][R58.64+0x2], R5 ;  /* 0x000002053a001986 */ /* 0x0001e2000c101524 */
[----:B------:R-:W-:Y:S05]  /*2620*/  @!P0 BRA `(.L_x_35) ;  /* 0x0000000000048947 */ /* 0x000fea0003800000 */
[----:B------:R3:W5:Y:S02]  /*2630*/  LDG.E.LTC128B.U16 R104, desc[UR36][R8.64+0x10] ;  /* 0x0000102408687981 */ /* 0x000764000c1e1520 */
.L_x_35:
[----:B------:R-:W-:Y:S05]  /*2640*/  BSYNC B1 ;  /* 0x0000000000017941 */ /* 0x000fea0003800000 */
.L_x_34:
[----:B-----5:R-:W-:Y:S01]  /*2650*/  HADD2.F32 R106, -RZ, R104.H0_H0 ;  /* 0x20000068ff6a7230 */ /* 0x020fe20000004100 */
[C---:B------:R-:W-:Y:S01]  /*2660*/  SHF.L.U64.HI R15, R12.reuse, 0x8, R13 ;  /* 0x000000080c0f7819 */ /* 0x040fe2000001020d */
[----:B0-----:R-:W-:Y:S01]  /*2670*/  IMAD.SHL.U32 R5, R12, 0x100, RZ ;  /* 0x000001000c057824 */ /* 0x001fe200078e00ff */
[----:B------:R-:W-:Y:S01]  /*2680*/  ISETP.GT.AND P3, PT, R4, 0x9, PT ;  /* 0x000000090400780c */ /* 0x000fe20003f64270 */
[----:B------:R-:W-:Y:S01]  /*2690*/  BSSY B1, `(.L_x_36) ;  /* 0x000000b000017945 */ /* 0x000fe20003800000 */
[----:B------:R-:W-:Y:S02]  /*26a0*/  FMUL R105, R106, R89 ;  /* 0x000000596a697220 */ /* 0x000fe40000400000 */
[----:B------:R-:W-:Y:S02]  /*26b0*/  IADD3 R12, P1, P2, R5, R92, R109 ;  /* 0x0000005c050c7210 */ /* 0x000fe40007a3e06d */
[----:B------:R-:W-:Y:S02]  /*26c0*/  FFMA R105, R60, R88, R105 ;  /* 0x000000583c697223 */ /* 0x000fe40000000069 */
[----:B------:R-:W-:-:S02]  /*26d0*/  IADD3.X R13, R15, R93, R111, P1, P2 ;  /* 0x0000005d0f0d7210 */ /* 0x000fc40000fe446f */
[----:B------:R-:W-:Y:S02]  /*26e0*/  ISETP.GT.AND P1, PT, R3, RZ, P3 ;  /* 0x000000ff0300720c */ /* 0x000fe40001f24270 */
[----:B------:R-:W-:Y:S02]  /*26f0*/  F2FP.F16.F32.PACK_AB R60, RZ, R105 ;  /* 0x00000069ff3c723e */ /* 0x000fe400000000ff */
[----:B------:R-:W-:-:S03]  /*2700*/  P2R R105, PR, RZ, 0x8 ;  /* 0x00000008ff697803 */ /* 0x000fc60000000000 */
[----:B------:R0:W-:Y:S06]  /*2710*/  @P0 STG.E.U16 desc[UR36][R92.64+0x10], R60 ;  /* 0x0000103c5c000986 */ /* 0x0001ec000c101524 */
[----:B------:R-:W-:Y:S05]  /*2720*/  @!P1 BRA `(.L_x_37) ;  /* 0x0000000000049947 */ /* 0x000fea0003800000 */
[----:B------:R4:W5:Y:S02]  /*2730*/  LDG.E.LTC128B.U16 R104, desc[UR36][R8.64+0x12] ;  /* 0x0000122408687981 */ /* 0x000964000c1e1520 */
.L_x_37:
[----:B------:R-:W-:Y:S05]  /*2740*/  BSYNC B1 ;  /* 0x0000000000017941 */ /* 0x000fea0003800000 */
.L_x_36:
[----:B0----5:R-:W-:Y:S01]  /*2750*/  HADD2.F32 R60, -RZ, R104.H0_H0 ;  /* 0x20000068ff3c7230 */ /* 0x021fe20000004100 */
[----:B------:R-:W-:Y:S01]  /*2760*/  ISETP.GT.AND P0, PT, R3, 0x8, P4 ;  /* 0x000000080300780c */ /* 0x000fe20002704270 */
[----:B------:R-:W-:Y:S03]  /*2770*/  BSSY B1, `(.L_x_38) ;  /* 0x000000a000017945 */ /* 0x000fe60003800000 */
[----:B------:R-:W-:-:S04]  /*2780*/  FMUL R60, R60, R89 ;  /* 0x000000593c3c7220 */ /* 0x000fc80000400000 */
[----:B------:R-:W-:Y:S01]  /*2790*/  FFMA R60, R61, R88, R60 ;  /* 0x000000583d3c7223 */ /* 0x000fe2000000003c */
[----:B------:R-:W-:-:S04]  /*27a0*/  @P1 IMAD.MOV.U32 R61, RZ, RZ, R93 ;  /* 0x000000ffff3d1224 */ /* 0x000fc800078e005d */
[----:B------:R-:W-:-:S04]  /*27b0*/  F2FP.F16.F32.PACK_AB R60, RZ, R60 ;  /* 0x0000003cff3c723e */ /* 0x000fc800000000ff */
[----:B------:R-:W-:Y:S01]  /*27c0*/  PRMT R106, R60, 0x7610, R106 ;  /* 0x000076103c6a7816 */ /* 0x000fe2000000006a */
[----:B------:R-:W-:-:S05]  /*27d0*/  @P1 IMAD.MOV.U32 R60, RZ, RZ, R92 ;  /* 0x000000ffff3c1224 */ /* 0x000fca00078e005c */
[----:B------:R0:W-:Y:S01]  /*27e0*/  @P1 STG.E.U16 desc[UR36][R60.64+0x12], R106 ;  /* 0x0000126a3c001986 */ /* 0x0001e2000c101524 */
[----:B------:R-:W-:Y:S05]  /*27f0*/  @!P0 BRA `(.L_x_39) ;  /* 0x0000000000048947 */ /* 0x000fea0003800000 */
[----:B------:R0:W5:Y:S02]  /*2800*/  LDG.E.LTC128B.U16 R104, desc[UR36][R56.64+0x10] ;  /* 0x0000102438687981 */ /* 0x000164000c1e1520 */
.L_x_39:
[----:B------:R-:W-:Y:S05]  /*2810*/  BSYNC B1 ;  /* 0x0000000000017941 */ /* 0x000fea0003800000 */
.L_x_38:
[----:B0----5:R-:W-:Y:S01]  /*2820*/  HADD2.F32 R60, -RZ, R104.H0_H0 ;  /* 0x20000068ff3c7230 */ /* 0x021fe20000004100 */
[----:B------:R-:W-:Y:S01]  /*2830*/  ISETP.GT.AND P1, PT, R3, 0x8, P3 ;  /* 0x000000080300780c */ /* 0x000fe20001f24270 */
[----:B------:R-:W-:Y:S03]  /*2840*/  BSSY B1, `(.L_x_40) ;  /* 0x0000007000017945 */ /* 0x000fe60003800000 */
[----:B------:R-:W-:-:S04]  /*2850*/  FMUL R61, R60, R89 ;  /* 0x000000593c3d7220 */ /* 0x000fc80000400000 */
[----:B------:R-:W-:-:S05]  /*2860*/  FFMA R61, R62, R88, R61 ;  /* 0x000000583e3d7223 */ /* 0x000fca000000003d */
[----:B------:R-:W-:-:S05]  /*2870*/  F2FP.F16.F32.PACK_AB R61, RZ, R61 ;  /* 0x0000003dff3d723e */ /* 0x000fca00000000ff */
[----:B------:R0:W-:Y:S01]  /*2880*/  @P0 STG.E.U16 desc[UR36][R58.64+0x10], R61 ;  /* 0x0000103d3a000986 */ /* 0x0001e2000c101524 */
[----:B------:R-:W-:Y:S05]  /*2890*/  @!P1 BRA `(.L_x_41) ;  /* 0x0000000000049947 */ /* 0x000fea0003800000 */
[----:B------:R0:W5:Y:S02]  /*28a0*/  LDG.E.LTC128B.U16 R104, desc[UR36][R56.64+0x12] ;  /* 0x0000122438687981 */ /* 0x000164000c1e1520 */
.L_x_41:
[----:B------:R-:W-:Y:S05]  /*28b0*/  BSYNC B1 ;  /* 0x0000000000017941 */ /* 0x000fea0003800000 */
.L_x_40:
[----:B-----5:R-:W-:Y:S01]  /*28c0*/  HADD2.F32 R60, -RZ, R104.H0_H0 ;  /* 0x20000068ff3c7230 */ /* 0x020fe20000004100 */
[----:B------:R-:W-:Y:S01]  /*28d0*/  IADD3 R113, P0, R113, 0x80, RZ ;  /* 0x0000008071717810 */ /* 0x000fe20007f1e0ff */
[----:B------:R-:W-:Y:S01]  /*28e0*/  BSSY B1, `(.L_x_42) ;  /* 0x000000b000017945 */ /* 0x000fe20003800000 */
[----:B------:R-:W-:Y:S02]  /*28f0*/  ISETP.GT.AND P2, PT, R4, 0x10, PT ;  /* 0x000000100400780c */ /* 0x000fe40003f44270 */
[----:B------:R-:W-:Y:S01]  /*2900*/  FMUL R60, R60, R89 ;  /* 0x000000593c3c7220 */ /* 0x000fe20000400000 */
[----:B------:R-:W-:Y:S01]  /*2910*/  IMAD.X R95, RZ, RZ, R95, P0 ;  /* 0x000000ffff5f7224 */ /* 0x000fe200000e065f */
[----:B------:R-:W-:Y:S02]  /*2920*/  ISETP.GT.AND P0, PT, R3, RZ, P2 ;  /* 0x000000ff0300720c */ /* 0x000fe40001704270 */
[----:B------:R-:W-:Y:S01]  /*2930*/  FFMA R60, R63, R88, R60 ;  /* 0x000000583f3c7223 */ /* 0x000fe2000000003c */
[----:B------:R-:W-:-:S04]  /*2940*/  P2R R106, PR, RZ, 0x4 ;  /* 0x00000004ff6a7803 */ /* 0x000fc80000000000 */
[----:B------:R-:W-:-:S05]  /*2950*/  F2FP.F16.F32.PACK_AB R60, RZ, R60 ;  /* 0x0000003cff3c723e */ /* 0x000fca00000000ff */
[----:B------:R0:W-:Y:S01]  /*2960*/  @P1 STG.E.U16 desc[UR36][R58.64+0x12], R60 ;  /* 0x0000123c3a001986 */ /* 0x0001e2000c101524 */
[----:B------:R-:W-:Y:S05]  /*2970*/  @!P0 BRA `(.L_x_43) ;  /* 0x0000000000048947 */ /* 0x000fea0003800000 */
[----:B------:R0:W5:Y:S02]  /*2980*/  LDG.E.LTC128B.U16 R104, desc[UR36][R8.64+0x20] ;  /* 0x0000202408687981 */ /* 0x000164000c1e1520 */
.L_x_43:
[----:B------:R-:W-:Y:S05]  /*2990*/  BSYNC B1 ;  /* 0x0000000000017941 */ /* 0x000fea0003800000 */
.L_x_42:
[----:B0----5:R-:W-:Y:S01]  /*29a0*/  HADD2.F32 R60, -RZ, R104.H0_H0 ;  /* 0x20000068ff3c7230 */ /* 0x021fe20000004100 */
[----:B------:R-:W-:Y:S01]  /*29b0*/  ISETP.GT.AND P1, PT, R4, 0x11, PT ;  /* 0x000000110400780c */ /* 0x000fe20003f24270 */
[-C--:B------:R-:W-:Y:S01]  /*29c0*/  IMAD.WIDE.U32 R62, R113, R96.reuse, R6 ;  /* 0x00000060713e7225 */ /* 0x080fe200078e0006 */
[----:B------:R-:W-:Y:S03]  /*29d0*/  BSSY B1, `(.L_x_44) ;  /* 0x0000021000017945 */ /* 0x000fe60003800000 */
[----:B------:R-:W-:Y:S01]  /*29e0*/  FMUL R21, R60, R89 ;  /* 0x000000593c157220 */ /* 0x000fe20000400000 */
[----:B------:R-:W-:-:S03]  /*29f0*/  IMAD R60, R95, R96, RZ ;  /* 0x000000605f3c7224 */ /* 0x000fc600078e02ff */
[----:B------:R-:W-:Y:S01]  /*2a00*/  FFMA R21, R64, R88, R21 ;  /* 0x0000005840157223 */ /* 0x000fe20000000015 */
[C---:B------:R-:W-:Y:S02]  /*2a10*/  IMAD R109, R113.reuse, R97, R60 ;  /* 0x00000061716d7224 */ /* 0x040fe400078e023c */
[----:B------:R-:W-:Y:S02]  /*2a20*/  IMAD.WIDE.U32 R60, R113, R96, R90 ;  /* 0x00000060713c7225 */ /* 0x000fe400078e005a */
[----:B------:R-:W-:Y:S02]  /*2a30*/  F2FP.F16.F32.PACK_AB R21, RZ, R21 ;  /* 0x00000015ff15723e */ /* 0x000fe400000000ff */
[----:B------:R-:W-:Y:S02]  /*2a40*/  IMAD.IADD R63, R109, 0x1, R63 ;  /* 0x000000016d3f7824 */ /* 0x000fe400078e023f */
[----:B------:R-:W-:Y:S01]  /*2a50*/  PRMT R95, R21, 0x7610, R95 ;  /* 0x00007610155f7816 */ /* 0x000fe2000000005f */
[----:B------:R-:W-:-:S02]  /*2a60*/  IMAD.IADD R21, R61, 0x1, R109 ;  /* 0x000000013d157824 */ /* 0x000fc400078e026d */
[----:B------:R-:W-:Y:S02]  /*2a70*/  IMAD.WIDE.U32 R96, R113, R96, R100 ;  /* 0x0000006071607225 */ /* 0x000fe400078e0064 */
[----:B------:R0:W-:Y:S02]  /*2a80*/  @P0 STG.E.U16 desc[UR36][R92.64+0x20], R95 ;  /* 0x0000205f5c000986 */ /* 0x0001e4000c101524 */
[----:B------:R-:W-:Y:S02]  /*2a90*/  IMAD.IADD R109, R109, 0x1, R97 ;  /* 0x000000016d6d7824 */ /* 0x000fe400078e0261 */
[----:B0-----:R-:W-:Y:S01]  /*2aa0*/  IMAD.WIDE.U32 R94, R23, R14, R62 ;  /* 0x0000000e175e7225 */ /* 0x001fe200078e003e */
[----:B------:R-:W-:-:S04]  /*2ab0*/  LEA R62, P0, R60, R10, 0x1 ;  /* 0x0000000a3c3e7211 */ /* 0x000fc800078008ff */
[----:B------:R-:W-:Y:S01]  /*2ac0*/  LEA.HI.X R63, R60, R11, R21, 0x1, P0 ;  /* 0x0000000b3c3f7211 */ /* 0x000fe200000f0c15 */
[----:B------:R-:W-:Y:S01]  /*2ad0*/  IMAD.IADD R21, R103, 0x1, R95 ;  /* 0x0000000167157824 */ /* 0x000fe200078e025f */
[----:B------:R-:W-:-:S04]  /*2ae0*/  LEA R60, P0, R94, R10, 0x1 ;  /* 0x0000000a5e3c7211 */ /* 0x000fc800078008ff */
[----:B------:R-:W-:Y:S02]  /*2af0*/  LEA.HI.X R61, R94, R11, R21, 0x1, P0 ;  /* 0x0000000b5e3d7211 */ /* 0x000fe400000f0c15 */
[----:B------:R-:W-:-:S04]  /*2b00*/  IADD3 R64, P0, R20, R96, RZ ;  /* 0x0000006014407210 */ /* 0x000fc80007f1e0ff */
[----:B------:R-:W-:Y:S02]  /*2b10*/  IADD3.X R90, R109, R91, RZ, P0, !PT ;  /* 0x0000005b6d5a7210 */ /* 0x000fe400007fe4ff */
[----:B------:R-:W-:-:S05]  /*2b20*/  IADD3 R20, P0, R6, R96, RZ ;  /* 0x0000006006147210 */ /* 0x000fca0007f1e0ff */
[----:B------:R-:W-:Y:S01]  /*2b30*/  IMAD.X R21, R7, 0x1, R109, P0 ;  /* 0x0000000107157824 */ /* 0x000fe200000e066d */
[----:B------:R-:W-:Y:S01]  /*2b40*/  LEA R6, P0, R64, R10, 0x1 ;  /* 0x0000000a40067211 */ /* 0x000fe200078008ff */
[----:B------:R-:W-:-:S03]  /*2b50*/  IMAD.WIDE.U32 R20, R23, R14, R20 ;  /* 0x0000000e17147225 */ /* 0x000fc600078e0014 */
[----:B------:R-:W-:Y:S02]  /*2b60*/  LEA.HI.X R7, R64, R11, R90, 0x1, P0 ;  /* 0x0000000b40077211 */ /* 0x000fe400000f0c5a */
[----:B------:R-:W-:Y:S01]  /*2b70*/  P2R R23, PR, RZ, 0x2 ;  /* 0x00000002ff177803 */ /* 0x000fe20000000000 */
[----:B------:R-:W-:Y:S01]  /*2b80*/  IMAD.IADD R103, R103, 0x1, R21 ;  /* 0x0000000167677824 */ /* 0x000fe200078e0215 */
[----:B------:R-:W-:-:S04]  /*2b90*/  LEA R10, P0, R20, R10, 0x1 ;  /* 0x0000000a140a7211 */ /* 0x000fc800078008ff */
[----:B------:R-:W-:Y:S02]  /*2ba0*/  LEA.HI.X R11, R20, R11, R103, 0x1, P0 ;  /* 0x0000000b140b7211 */ /* 0x000fe400000f0c67 */
[----:B------:R-:W-:-:S13]  /*2bb0*/  ISETP.GT.AND P0, PT, R3, RZ, P1 ;  /* 0x000000ff0300720c */ /* 0x000fda0000f04270 */
[----:B------:R-:W-:Y:S05]  /*2bc0*/  @!P0 BRA `(.L_x_45) ;  /* 0x0000000000048947 */ /* 0x000fea0003800000 */
[----:B------:R0:W5:Y:S02]  /*2bd0*/  LDG.E.LTC128B.U16 R104, desc[UR36][R8.64+0x22] ;  /* 0x0000222408687981 */ /* 0x000164000c1e1520 */
.L_x_45:
[----:B------:R-:W-:Y:S05]  /*2be0*/  BSYNC B1 ;  /* 0x0000000000017941 */ /* 0x000fea0003800000 */
.L_x_44:
[----:B-----5:R-:W-:Y:S01]  /*2bf0*/  HADD2.F32 R14, -RZ, R104.H0_H0 ;  /* 0x20000068ff0e7230 */ /* 0x020fe20000004100 */
[----:B------:R-:W-:Y:S01]  /*2c00*/  BSSY B1, `(.L_x_46) ;  /* 0x000000a000017945 */ /* 0x000fe20003800000 */
[----:B------:R-:W-:Y:S02]  /*2c10*/  @P0 IMAD.MOV.U32 R20, RZ, RZ, R92 ;  /* 0x000000ffff140224 */ /* 0x000fe400078e005c */
[----:B------:R-:W-:Y:S02]  /*2c20*/  @P0 IMAD.MOV.U32 R21, RZ, RZ, R93 ;  /* 0x000000ffff150224 */ /* 0x000fe400078e005d */
[----:B------:R-:W-:-:S04]  /*2c30*/  FMUL R14, R14, R89 ;  /* 0x000000590e0e7220 */ /* 0x000fc80000400000 */
[----:B------:R-:W-:-:S05]  /*2c40*/  FFMA R14, R65, R88, R14 ;  /* 0x00000058410e7223 */ /* 0x000fca000000000e */
[----:B------:R-:W-:-:S05]  /*2c50*/  F2FP.F16.F32.PACK_AB R14, RZ, R14 ;  /* 0x0000000eff0e723e */ /* 0x000fca00000000ff */
[----:B------:R0:W-:Y:S01]  /*2c60*/  @P0 STG.E.U16 desc[UR36][R20.64+0x22], R14 ;  /* 0x0000220e14000986 */ /* 0x0001e2000c101524 */
[----:B------:R-:W-:-:S13]  /*2c70*/  ISETP.GT.AND P0, PT, R3, 0x8, P2 ;  /* 0x000000080300780c */ /* 0x000fda0001704270 */
[----:B0-----:R-:W-:Y:S05]  /*2c80*/  @!P0 BRA `(.L_x_47) ;  /* 0x0000000000048947 */ /* 0x001fea0003800000 */
[----:B------:R0:W5:Y:S02]  /*2c90*/  LDG.E.LTC128B.U16 R104, desc[UR36][R56.64+0x20] ;  /* 0x0000202438687981 */ /* 0x000164000c1e1520 */
.L_x_47:
[----:B------:R-:W-:Y:S05]  /*2ca0*/  BSYNC B1 ;  /* 0x0000000000017941 */ /* 0x000fea0003800000 */
.L_x_46:
[----:B-----5:R-:W-:Y:S01]  /*2cb0*/  HADD2.F32 R14, -RZ, R104.H0_H0 ;  /* 0x20000068ff0e7230 */ /* 0x020fe20000004100 */
[----:B------:R-:W-:Y:S04]  /*2cc0*/  BSSY B1, `(.L_x_48) ;  /* 0x0000008000017945 */ /* 0x000fe80003800000 */
[----:B------:R-:W-:-:S04]  /*2cd0*/  FMUL R21, R14, R89 ;  /* 0x000000590e157220 */ /* 0x000fc80000400000 */
[----:B------:R-:W-:-:S05]  /*2ce0*/  FFMA R21, R66, R88, R21 ;  /* 0x0000005842157223 */ /* 0x000fca0000000015 */
[----:B------:R-:W-:-:S05]  /*2cf0*/  F2FP.F16.F32.PACK_AB R21, RZ, R21 ;  /* 0x00000015ff15723e */ /* 0x000fca00000000ff */
[----:B------:R0:W-:Y:S01]  /*2d00*/  @P0 STG.E.U16 desc[UR36][R58.64+0x20], R21 ;  /* 0x000020153a000986 */ /* 0x0001e2000c101524 */
[----:B------:R-:W-:-:S13]  /*2d10*/  ISETP.GT.AND P0, PT, R3, 0x8, P1 ;  /* 0x000000080300780c */ /* 0x000fda0000f04270 */
[----:B0-----:R-:W-:Y:S05]  /*2d20*/  @!P0 BRA `(.L_x_49) ;  /* 0x0000000000048947 */ /* 0x001fea0003800000 */
[----:B------:R0:W5:Y:S02]  /*2d30*/  LDG.E.LTC128B.U16 R104, desc[UR36][R56.64+0x22] ;  /* 0x0000222438687981 */ /* 0x000164000c1e1520 */
.L_x_49:
[----:B------:R-:W-:Y:S05]  /*2d40*/  BSYNC B1 ;  /* 0x0000000000017941 */ /* 0x000fea0003800000 */
.L_x_48:
[----:B-----5:R-:W-:Y:S01]  /*2d50*/  HADD2.F32 R14, -RZ, R104.H0_H0 ;  /* 0x20000068ff0e7230 */ /* 0x020fe20000004100 */
[----:B------:R-:W-:Y:S01]  /*2d60*/  ISETP.GT.AND P2, PT, R4, 0x18, PT ;  /* 0x000000180400780c */ /* 0x000fe20003f44270 */
[----:B------:R-:W-:Y:S03]  /*2d70*/  BSSY B1, `(.L_x_50) ;  /* 0x0000009000017945 */ /* 0x000fe60003800000 */
[----:B------:R-:W-:Y:S01]  /*2d80*/  FMUL R14, R14, R89 ;  /* 0x000000590e0e7220 */ /* 0x000fe20000400000 */
[----:B------:R-:W-:-:S03]  /*2d90*/  P2R R90, PR, RZ, 0x4 ;  /* 0x00000004ff5a7803 */ /* 0x000fc60000000000 */
[----:B------:R-:W-:-:S05]  /*2da0*/  FFMA R14, R67, R88, R14 ;  /* 0x00000058430e7223 */ /* 0x000fca000000000e */
[----:B------:R-:W-:-:S05]  /*2db0*/  F2FP.F16.F32.PACK_AB R14, RZ, R14 ;  /* 0x0000000eff0e723e */ /* 0x000fca00000000ff */
[----:B------:R0:W-:Y:S01]  /*2dc0*/  @P0 STG.E.U16 desc[UR36][R58.64+0x22], R14 ;  /* 0x0000220e3a000986 */ /* 0x0001e2000c101524 */
[----:B------:R-:W-:-:S13]  /*2dd0*/  ISETP.GT.AND P0, PT, R3, RZ, P2 ;  /* 0x000000ff0300720c */ /* 0x000fda0001704270 */
[----:B0-----:R-:W-:Y:S05]  /*2de0*/  @!P0 BRA `(.L_x_51) ;  /* 0x0000000000048947 */ /* 0x001fea0003800000 */
[----:B------:R0:W5:Y:S02]  /*2df0*/  LDG.E.LTC128B.U16 R104, desc[UR36][R8.64+0x30] ;  /* 0x0000302408687981 */ /* 0x000164000c1e1520 */
.L_x_51:
[----:B------:R-:W-:Y:S05]  /*2e00*/  BSYNC B1 ;  /* 0x0000000000017941 */ /* 0x000fea0003800000 */
.L_x_50:
[----:B-----5:R-:W-:Y:S01]  /*2e10*/  HADD2.F32 R14, -RZ, R104.H0_H0 ;  /* 0x20000068ff0e7230 */ /* 0x020fe20000004100 */
[----:B------:R-:W-:Y:S01]  /*2e20*/  ISETP.GT.AND P1, PT, R4, 0x19, PT ;  /* 0x000000190400780c */ /* 0x000fe20003f24270 */
[----:B------:R-:W-:Y:S01]  /*2e30*/  @P0 IMAD.MOV.U32 R20, RZ, RZ, R92 ;  /* 0x000000ffff140224 */ /* 0x000fe200078e005c */
[----:B------:R-:W-:Y:S02]  /*2e40*/  BSSY B1, `(.L_x_52) ;  /* 0x000000b000017945 */ /* 0x000fe40003800000 */
[----:B------:R-:W-:-:S04]  /*2e50*/  FMUL R21, R14, R89 ;  /* 0x000000590e157220 */ /* 0x000fc80000400000 */
[----:B------:R-:W-:Y:S01]  /*2e60*/  FFMA R21, R68, R88, R21 ;  /* 0x0000005844157223 */ /* 0x000fe20000000015 */
[----:B------:R-:W-:-:S04]  /*2e70*/  P2R R68, PR, RZ, 0x2 ;  /* 0x00000002ff447803 */ /* 0x000fc80000000000 */
[----:B------:R-:W-:-:S04]  /*2e80*/  F2FP.F16.F32.PACK_AB R21, RZ, R21 ;  /* 0x00000015ff15723e */ /* 0x000fc800000000ff */
[----:B------:R-:W-:Y:S01]  /*2e90*/  PRMT R14, R21, 0x7610, R14 ;  /* 0x00007610150e7816 */ /* 0x000fe2000000000e */
[----:B------:R-:W-:-:S05]  /*2ea0*/  @P0 IMAD.MOV.U32 R21, RZ, RZ, R93 ;  /* 0x000000ffff150224 */ /* 0x000fca00078e005d */
[----:B------:R0:W-:Y:S01]  /*2eb0*/  @P0 STG.E.U16 desc[UR36][R20.64+0x30], R14 ;  /* 0x0000300e14000986 */ /* 0x0001e2000c101524 */
[----:B------:R-:W-:-:S13]  /*2ec0*/  ISETP.GT.AND P0, PT, R3, RZ, P1 ;  /* 0x000000ff0300720c */ /* 0x000fda0000f04270 */
[----:B0-----:R-:W-:Y:S05]  /*2ed0*/  @!P0 BRA `(.L_x_53) ;  /* 0x0000000000048947 */ /* 0x001fea0003800000 */
[----:B------:R0:W5:Y:S02]  /*2ee0*/  LDG.E.LTC128B.U16 R104, desc[UR36][R8.64+0x32] ;  /* 0x0000322408687981 */ /* 0x000164000c1e1520 */
.L_x_53:
[----:B------:R-:W-:Y:S05]  /*2ef0*/  BSYNC B1 ;  /* 0x0000000000017941 */ /* 0x000fea0003800000 */
.L_x_52:
        /* <DEDUP_REMOVED lines=11> */
.L_x_55:
[----:B------:R-:W-:Y:S05]  /*2fb0*/  BSYNC B1 ;  /* 0x0000000000017941 */ /* 0x000fea0003800000 */
.L_x_54:
        /* <DEDUP_REMOVED lines=9> */
.L_x_57:
[----:B------:R-:W-:Y:S05]  /*3050*/  BSYNC B1 ;  /* 0x0000000000017941 */ /* 0x000fea0003800000 */
.L_x_56:
        /* <DEDUP_REMOVED lines=11> */
.L_x_59:
[----:B------:R-:W-:Y:S05]  /*3110*/  BSYNC B1 ;  /* 0x0000000000017941 */ /* 0x000fea0003800000 */
.L_x_58:
[----:B-----5:R-:W-:Y:S01]  /*3120*/  HADD2.F32 R14, -RZ, R104.H0_H0 ;  /* 0x20000068ff0e7230 */ /* 0x020fe20000004100 */
[----:B------:R-:W-:Y:S01]  /*3130*/  ISETP.GT.AND P1, PT, R4, 0x21, PT ;  /* 0x000000210400780c */ /* 0x000fe20003f24270 */
[----:B------:R-:W-:Y:S01]  /*3140*/  @P0 IMAD.MOV.U32 R20, RZ, RZ, R92 ;  /* 0x000000ffff140224 */ /* 0x000fe200078e005c */
[----:B------:R-:W-:Y:S02]  /*3150*/  BSSY B1, `(.L_x_60) ;  /* 0x000000b000017945 */ /* 0x000fe40003800000 */
[----:B------:R-:W-:Y:S01]  /*3160*/  FMUL R21, R14, R89 ;  /* 0x000000590e157220 */ /* 0x000fe20000400000 */
[----:B------:R-:W-:-:S03]  /*3170*/  P2R R70, PR, RZ, 0x2 ;  /* 0x00000002ff467803 */ /* 0x000fc60000000000 */
[----:B------:R-:W-:-:S05]  /*3180*/  FFMA R21, R72, R88, R21 ;  /* 0x0000005848157223 */ /* 0x000fca0000000015 */
[----:B------:R-:W-:-:S04]  /*3190*/  F2FP.F16.F32.PACK_AB R21, RZ, R21 ;  /* 0x00000015ff15723e */ /* 0x000fc800000000ff */
[----:B------:R-:W-:Y:S01]  /*31a0*/  PRMT R14, R21, 0x7610, R14 ;  /* 0x00007610150e7816 */ /* 0x000fe2000000000e */
[----:B------:R-:W-:-:S05]  /*31b0*/  @P0 IMAD.MOV.U32 R21, RZ, RZ, R93 ;  /* 0x000000ffff150224 */ /* 0x000fca00078e005d */
[----:B------:R0:W-:Y:S01]  /*31c0*/  @P0 STG.E.U16 desc[UR36][R20.64+0x40], R14 ;  /* 0x0000400e14000986 */ /* 0x0001e2000c101524 */
[----:B------:R-:W-:-:S13]  /*31d0*/  ISETP.GT.AND P0, PT, R3, RZ, P1 ;  /* 0x000000ff0300720c */ /* 0x000fda0000f04270 */
[----:B0-----:R-:W-:Y:S05]  /*31e0*/  @!P0 BRA `(.L_x_61) ;  /* 0x0000000000048947 */ /* 0x001fea0003800000 */
[----:B------:R0:W5:Y:S02]  /*31f0*/  LDG.E.LTC128B.U16 R104, desc[UR36][R8.64+0x42] ;  /* 0x0000422408687981 */ /* 0x000164000c1e1520 */
.L_x_61:
[----:B------:R-:W-:Y:S05]  /*3200*/  BSYNC B1 ;  /* 0x0000000000017941 */ /* 0x000fea0003800000 */
.L_x_60:
        /* <DEDUP_REMOVED lines=11> */
.L_x_63:
[----:B------:R-:W-:Y:S05]  /*32c0*/  BSYNC B1 ;  /* 0x0000000000017941 */ /* 0x000fea0003800000 */
.L_x_62:
        /* <DEDUP_REMOVED lines=9> */
.L_x_65:
[----:B------:R-:W-:Y:S05]  /*3360*/  BSYNC B1 ;  /* 0x0000000000017941 */ /* 0x000fea0003800000 */
.L_x_64:
        /* <DEDUP_REMOVED lines=11> */
.L_x_67:
[----:B------:R-:W-:Y:S05]  /*3420*/  BSYNC B1 ;  /* 0x0000000000017941 */ /* 0x000fea0003800000 */
.L_x_66:
[----:B-----5:R-:W-:Y:S01]  /*3430*/  HADD2.F32 R14, -RZ, R104.H0_H0 ;  /* 0x20000068ff0e7230 */ /* 0x020fe20000004100 */
[----:B------:R-:W-:Y:S01]  /*3440*/  ISETP.GT.AND P5, PT, R4, 0x29, PT ;  /* 0x000000290400780c */ /* 0x000fe20003fa4270 */
[----:B------:R-:W-:Y:S01]  /*3450*/  @P0 IMAD.MOV.U32 R20, RZ, RZ, R92 ;  /* 0x000000ffff140224 */ /* 0x000fe200078e005c */
[----:B------:R-:W-:Y:S02]  /*3460*/  BSSY B1, `(.L_x_68) ;  /* 0x000000b000017945 */ /* 0x000fe40003800000 */
[----:B------:R-:W-:-:S04]  /*3470*/  FMUL R21, R14, R89 ;  /* 0x000000590e157220 */ /* 0x000fc80000400000 */
[----:B------:R-:W-:-:S05]  /*3480*/  FFMA R21, R76, R88, R21 ;  /* 0x000000584c157223 */ /* 0x000fca0000000015 */
[----:B------:R-:W-:-:S04]  /*3490*/  F2FP.F16.F32.PACK_AB R21, RZ, R21 ;  /* 0x00000015ff15723e */ /* 0x000fc800000000ff */
[----:B------:R-:W-:Y:S01]  /*34a0*/  PRMT R14, R21, 0x7610, R14 ;  /* 0x00007610150e7816 */ /* 0x000fe2000000000e */
[----:B------:R-:W-:-:S05]  /*34b0*/  @P0 IMAD.MOV.U32 R21, RZ, RZ, R93 ;  /* 0x000000ffff150224 */ /* 0x000fca00078e005d */
[----:B------:R1:W-:Y:S01]  /*34c0*/  @P0 STG.E.U16 desc[UR36][R20.64+0x50], R14 ;  /* 0x0000500e14000986 */ /* 0x0003e2000c101524 */
[----:B------:R-:W-:Y:S02]  /*34d0*/  ISETP.GT.AND P0, PT, R3, RZ, P5 ;  /* 0x000000ff0300720c */ /* 0x000fe40002f04270 */
[----:B-1----:R-:W-:-:S11]  /*34e0*/  P2R R14, PR, RZ, 0x20 ;  /* 0x00000020ff0e7803 */ /* 0x002fd60000000000 */
[----:B------:R-:W-:Y:S05]  /*34f0*/  @!P0 BRA `(.L_x_69) ;  /* 0x0000000000048947 */ /* 0x000fea0003800000 */
[----:B------:R1:W5:Y:S02]  /*3500*/  LDG.E.LTC128B.U16 R104, desc[UR36][R8.64+0x52] ;  /* 0x0000522408687981 */ /* 0x000364000c1e1520 */
.L_x_69:
[----:B------:R-:W-:Y:S05]  /*3510*/  BSYNC B1 ;  /* 0x0000000000017941 */ /* 0x000fea0003800000 */
.L_x_68:
        /* <DEDUP_REMOVED lines=11> */
.L_x_71:
[----:B------:R-:W-:Y:S05]  /*35d0*/  BSYNC B1 ;  /* 0x0000000000017941 */ /* 0x000fea0003800000 */
.L_x_70:
        /* <DEDUP_REMOVED lines=9> */
.L_x_73:
[----:B------:R-:W-:Y:S05]  /*3670*/  BSYNC B1 ;  /* 0x0000000000017941 */ /* 0x000fea0003800000 */
.L_x_72:
[----:B-----5:R-:W-:Y:S01]  /*3680*/  HADD2.F32 R14, -RZ, R104.H0_H0 ;  /* 0x20000068ff0e7230 */ /* 0x020fe20000004100 */
[----:B------:R-:W-:Y:S01]  /*3690*/  ISETP.GT.AND P3, PT, R4, 0x30, PT ;  /* 0x000000300400780c */ /* 0x000fe20003f64270 */
[----:B------:R-:W-:Y:S03]  /*36a0*/  BSSY B1, `(.L_x_74) ;  /* 0x0000008000017945 */ /* 0x000fe60003800000 */
[----:B------:R-:W-:-:S04]  /*36b0*/  FMUL R14, R14, R89 ;  /* 0x000000590e0e7220 */ /* 0x000fc80000400000 */
[----:B------:R-:W-:-:S05]  /*36c0*/  FFMA R14, R79, R88, R14 ;  /* 0x000000584f0e7223 */ /* 0x000fca000000000e */
[----:B------:R-:W-:-:S05]  /*36d0*/  F2FP.F16.F32.PACK_AB R14, RZ, R14 ;  /* 0x0000000eff0e723e */ /* 0x000fca00000000ff */
[----:B------:R0:W-:Y:S01]  /*36e0*/  @P0 STG.E.U16 desc[UR36][R58.64+0x52], R14 ;  /* 0x0000520e3a000986 */ /* 0x0001e2000c101524 */
[----:B------:R-:W-:-:S13]  /*36f0*/  ISETP.GT.AND P0, PT, R3, RZ, P3 ;  /* 0x000000ff0300720c */ /* 0x000fda0001f04270 */
[----:B0-----:R-:W-:Y:S05]  /*3700*/  @!P0 BRA `(.L_x_75) ;  /* 0x0000000000048947 */ /* 0x001fea0003800000 */
[----:B------:R0:W5:Y:S02]  /*3710*/  LDG.E.LTC128B.U16 R104, desc[UR36][R8.64+0x60] ;  /* 0x0000602408687981 */ /* 0x000164000c1e1520 */
.L_x_75:
[----:B------:R-:W-:Y:S05]  /*3720*/  BSYNC B1 ;  /* 0x0000000000017941 */ /* 0x000fea0003800000 */
.L_x_74:
        /* <DEDUP_REMOVED lines=13> */
.L_x_77:
[----:B------:R-:W-:Y:S05]  /*3800*/  BSYNC B1 ;  /* 0x0000000000017941 */ /* 0x000fea0003800000 */
.L_x_76:
        /* <DEDUP_REMOVED lines=11> */
.L_x_79:
[----:B------:R-:W-:Y:S05]  /*38c0*/  BSYNC B1 ;  /* 0x0000000000017941 */ /* 0x000fea0003800000 */
.L_x_78:
        /* <DEDUP_REMOVED lines=9> */
.L_x_81:
[----:B------:R-:W-:Y:S05]  /*3960*/  BSYNC B1 ;  /* 0x0000000000017941 */ /* 0x000fea0003800000 */
.L_x_80:
        /* <DEDUP_REMOVED lines=10> */
.L_x_83:
[----:B------:R-:W-:Y:S05]  /*3a10*/  BSYNC B1 ;  /* 0x0000000000017941 */ /* 0x000fea0003800000 */
.L_x_82:
        /* <DEDUP_REMOVED lines=8> */
[----:B------:R-:W-:-:S05]  /*3aa0*/  IADD3 R20, P0, R5, R98, RZ ;  /* 0x0000006205147210 */ /* 0x000fca0007f1e0ff */
[----:B-1----:R-:W-:Y:S01]  /*3ab0*/  IMAD.X R21, R15, 0x1, R99, P0 ;  /* 0x000000010f157824 */ /* 0x002fe200000e0663 */
[----:B------:R-:W-:-:S05]  /*3ac0*/  IADD3 R64, P0, R5, R98, RZ ;  /* 0x0000006205407210 */ /* 0x000fca0007f1e0ff */
[----:B------:R-:W-:Y:S01]  /*3ad0*/  IMAD.X R65, R15, 0x1, R99, P0 ;  /* 0x000000010f417824 */ /* 0x000fe200000e0663 */
[----:B------:R-:W-:-:S05]  /*3ae0*/  IADD3 R14, P0, R5, R92, RZ ;  /* 0x0000005c050e7210 */ /* 0x000fca0007f1e0ff */
[----:B------:R-:W-:Y:S01]  /*3af0*/  IMAD.X R15, R15, 0x1, R93, P0 ;  /* 0x000000010f0f7824 */ /* 0x000fe200000e065d */
[----:B------:R-:W-:-:S04]  /*3b00*/  ISETP.GT.AND P0, PT, R4, 0x39, PT ;  /* 0x000000390400780c */ /* 0x000fc80003f04270 */
[----:B------:R-:W-:-:S13]  /*3b10*/  ISETP.GT.AND P4, PT, R3, RZ, P0 ;  /* 0x000000ff0300720c */ /* 0x000fda0000784270 */
[----:B------:R-:W-:Y:S05]  /*3b20*/  @!P4 BRA `(.L_x_85) ;  /* 0x000000000004c947 */ /* 0x000fea0003800000 */
[----:B------:R1:W5:Y:S02]  /*3b30*/  LDG.E.LTC128B.U16 R104, desc[UR36][R8.64+0x72] ;  /* 0x0000722408687981 */ /* 0x000364000c1e1520 */
.L_x_85:
[----:B------:R-:W-:Y:S05]  /*3b40*/  BSYNC B1 ;  /* 0x0000000000017941 */ /* 0x000fea0003800000 */
.L_x_84:
        /* <DEDUP_REMOVED lines=9> */
.L_x_87:
[----:B------:R-:W-:Y:S05]  /*3be0*/  BSYNC B1 ;  /* 0x0000000000017941 */ /* 0x000fea0003800000 */
.L_x_86:
        /* <DEDUP_REMOVED lines=9> */
.L_x_89:
[----:B------:R-:W-:Y:S05]  /*3c80*/  BSYNC B1 ;  /* 0x0000000000017941 */ /* 0x000fea0003800000 */
.L_x_88:
[----:B-----5:R-:W-:-:S05]  /*3c90*/  HADD2.F32 R4, -RZ, R104.H0_H0 ;  /* 0x20000068ff047230 */ /* 0x020fca0000004100 */
[----:B------:R-:W-:-:S04]  /*3ca0*/  FMUL R4, R4, R89 ;  /* 0x0000005904047220 */ /* 0x000fc80000400000 */
[----:B------:R-:W-:-:S05]  /*3cb0*/  FFMA R4, R87, R88, R4 ;  /* 0x0000005857047223 */ /* 0x000fca0000000004 */
[----:B------:R-:W-:-:S04]  /*3cc0*/  F2FP.F16.F32.PACK_AB R4, RZ, R4 ;  /* 0x00000004ff04723e */ /* 0x000fc800000000ff */
[----:B-1-34-:R-:W-:-:S05]  /*3cd0*/  PRMT R8, R4, 0x7610, R8 ;  /* 0x0000761004087816 */ /* 0x01afca0000000008 */
[----:B------:R1:W-:Y:S01]  /*3ce0*/  @P4 STG.E.U16 desc[UR36][R58.64+0x72], R8 ;  /* 0x000072083a004986 */ /* 0x0003e2000c101524 */
[----:B------:R-:W-:-:S13]  /*3cf0*/  ISETP.GT.AND P4, PT, R3, 0x80, P6 ;  /* 0x000000800300780c */ /* 0x000fda0003784270 */
[----:B------:R-:W3:Y:S01]  /*3d00*/  @P4 LDG.E.LTC128B.U16 R104, desc[UR36][R62.64] ;  /* 0x000000243e684981 */ /* 0x000ee2000c1e1520 */
[----:B------:R-:W-:Y:S01]  /*3d10*/  BSSY B1, `(.L_x_90) ;  /* 0x000000a000017945 */ /* 0x000fe20003800000 */
[----:B---3--:R-:W-:-:S05]  /*3d20*/  HADD2.F32 R4, -RZ, R104.H0_H0 ;  /* 0x20000068ff047230 */ /* 0x008fca0000004100 */
[----:B------:R-:W-:-:S04]  /*3d30*/  FMUL R5, R4, R89 ;  /* 0x0000005904057220 */ /* 0x000fc80000400000 */
[----:B------:R-:W-:-:S05]  /*3d40*/  FFMA R5, R24, R88, R5 ;  /* 0x0000005818057223 */ /* 0x000fca0000000005 */
[----:B------:R-:W-:-:S05]  /*3d50*/  F2FP.F16.F32.PACK_AB R5, RZ, R5 ;  /* 0x00000005ff05723e */ /* 0x000fca00000000ff */
[----:B------:R1:W-:Y:S01]  /*3d60*/  @P4 STG.E.U16 desc[UR36][R14.64], R5 ;  /* 0x000000050e004986 */ /* 0x0003e2000c101524 */
[----:B------:R-:W-:-:S04]  /*3d70*/  ISETP.NE.AND P4, PT, R107, RZ, PT ;  /* 0x000000ff6b00720c */ /* 0x000fc80003f85270 */
[----:B------:R-:W-:-:S13]  /*3d80*/  ISETP.GT.AND P4, PT, R3, 0x80, P4 ;  /* 0x000000800300780c */ /* 0x000fda0002784270 */
[----:B-1----:R-:W-:Y:S05]  /*3d90*/  @!P4 BRA `(.L_x_91) ;  /* 0x000000000004c947 */ /* 0x002fea0003800000 */
[----:B------:R1:W5:Y:S02]  /*3da0*/  LDG.E.LTC128B.U16 R104, desc[UR36][R60.64+0x2] ;  /* 0x000002243c687981 */ /* 0x000364000c1e1520 */
.L_x_91:
[----:B------:R-:W-:Y:S05]  /*3db0*/  BSYNC B1 ;  /* 0x0000000000017941 */ /* 0x000fea0003800000 */
.L_x_90:
[----:B-----5:R-:W-:Y:S01]  /*3dc0*/  HADD2.F32 R4, -RZ, R104.H0_H0 ;  /* 0x20000068ff047230 */ /* 0x020fe20000004100 */
[----:B------:R-:W-:Y:S01]  /*3dd0*/  ISETP.GT.AND P6, PT, R3, 0x88, P6 ;  /* 0x000000880300780c */ /* 0x000fe200037c4270 */
        /* <DEDUP_REMOVED lines=8> */
[----:B------:R-:W-:Y:S05]  /*3e60*/  @!P6 BRA `(.L_x_93) ;  /* 0x000000000004e947 */ /* 0x000fea0003800000 */
[----:B------:R4:W5:Y:S02]  /*3e70*/  LDG.E.LTC128B.U16 R104, desc[UR36][R6.64] ;  /* 0x0000002406687981 */ /* 0x000964000c1e1520 */
.L_x_93:
[----:B------:R-:W-:Y:S05]  /*3e80*/  BSYNC B1 ;  /* 0x0000000000017941 */ /* 0x000fea0003800000 */
.L_x_92:
[----:B---3-5:R-:W-:Y:S01]  /*3e90*/  HADD2.F32 R4, -RZ, R104.H0_H0 ;  /* 0x20000068ff047230 */ /* 0x028fe20000004100 */
[----:B------:R-:W-:Y:S01]  /*3ea0*/  ISETP.NE.AND P4, PT, R107, RZ, PT ;  /* 0x000000ff6b00720c */ /* 0x000fe20003f85270 */
[----:B------:R-:W-:Y:S03]  /*3eb0*/  BSSY B1, `(.L_x_94) ;  /* 0x0000008000017945 */ /* 0x000fe60003800000 */
[----:B------:R-:W-:Y:S01]  /*3ec0*/  FMUL R5, R4, R89 ;  /* 0x0000005904057220 */ /* 0x000fe20000400000 */
[----:B------:R-:W-:-:S03]  /*3ed0*/  ISETP.GT.AND P4, PT, R3, 0x88, P4 ;  /* 0x000000880300780c */ /* 0x000fc60002784270 */
[----:B------:R-:W-:-:S05]  /*3ee0*/  FFMA R5, R26, R88, R5 ;  /* 0x000000581a057223 */ /* 0x000fca0000000005 */
[----:B------:R-:W-:-:S05]  /*3ef0*/  F2FP.F16.F32.PACK_AB R5, RZ, R5 ;  /* 0x00000005ff05723e */ /* 0x000fca00000000ff */
[----:B------:R3:W-:Y:S01]  /*3f00*/  @P6 STG.E.U16 desc[UR36][R20.64], R5 ;  /* 0x0000000514006986 */ /* 0x0007e2000c101524 */
[----:B------:R-:W-:Y:S05]  /*3f10*/  @!P4 BRA `(.L_x_95) ;  /* 0x000000000004c947 */ /* 0x000fea0003800000 */
[----:B------:R0:W5:Y:S02]  /*3f20*/  LDG.E.LTC128B.U16 R104, desc[UR36][R10.64+0x2] ;  /* 0x000002240a687981 */ /* 0x000164000c1e1520 */
.L_x_95:
[----:B------:R-:W-:Y:S05]  /*3f30*/  BSYNC B1 ;  /* 0x0000000000017941 */ /* 0x000fea0003800000 */
.L_x_94:
[----:B-----5:R-:W-:Y:S01]  /*3f40*/  HADD2.F32 R4, -RZ, R104.H0_H0 ;  /* 0x20000068ff047230 */ /* 0x020fe20000004100 */
[----:B------:R-:W-:Y:S01]  /*3f50*/  ISETP.NE.AND P6, PT, R108, RZ, PT ;  /* 0x000000ff6c00720c */ /* 0x000fe20003fc5270 */
[----:B------:R-:W-:Y:S03]  /*3f60*/  BSSY B1, `(.L_x_96) ;  /* 0x0000008000017945 */ /* 0x000fe60003800000 */
[----:B------:R-:W-:-:S04]  /*3f70*/  FMUL R4, R4, R89 ;  /* 0x0000005904047220 */ /* 0x000fc80000400000 */
[----:B------:R-:W-:-:S05]  /*3f80*/  FFMA R4, R27, R88, R4 ;  /* 0x000000581b047223 */ /* 0x000fca0000000004 */
[----:B------:R-:W-:-:S05]  /*3f90*/  F2FP.F16.F32.PACK_AB R4, RZ, R4 ;  /* 0x00000004ff04723e */ /* 0x000fca00000000ff */
[----:B------:R0:W-:Y:S01]  /*3fa0*/  @P4 STG.E.U16 desc[UR36][R64.64+0x2], R4 ;  /* 0x0000020440004986 */ /* 0x0001e2000c101524 */
[----:B------:R-:W-:-:S13]  /*3fb0*/  ISETP.GT.AND P4, PT, R3, 0x80, P6 ;  /* 0x000000800300780c */ /* 0x000fda0003784270 */
[----:B0-----:R-:W-:Y:S05]  /*3fc0*/  @!P4 BRA `(.L_x_97) ;  /* 0x000000000004c947 */ /* 0x001fea0003800000 */
[----:B------:R0:W5:Y:S02]  /*3fd0*/  LDG.E.LTC128B.U16 R104, desc[UR36][R60.64+0x10] ;  /* 0x000010243c687981 */ /* 0x000164000c1e1520 */
.L_x_97:
[----:B------:R-:W-:Y:S05]  /*3fe0*/  BSYNC B1 ;  /* 0x0000000000017941 */ /* 0x000fea0003800000 */
.L_x_96:
[----:B-----5:R-:W-:Y:S01]  /*3ff0*/  HADD2.F32 R4, -RZ, R104.H0_H0 ;  /* 0x20000068ff047230 */ /* 0x020fe20000004100 */
[----:B------:R-:W-:Y:S01]  /*4000*/  ISETP.NE.AND P6, PT, R105, RZ, PT ;  /* 0x000000ff6900720c */ /* 0x000fe20003fc5270 */
[----:B------:R-:W-:Y:S03]  /*4010*/  BSSY B1, `(.L_x_98) ;  /* 0x000000b000017945 */ /* 0x000fe60003800000 */
[----:B---3--:R-:W-:Y:S01]  /*4020*/  FMUL R5, R4, R89 ;  /* 0x0000005904057220 */ /* 0x008fe20000400000 */
[----:B------:R-:W-:-:S03]  /*4030*/  @P4 IMAD.MOV.U32 R4, RZ, RZ, R14 ;  /* 0x000000ffff044224 */ /* 0x000fc600078e000e */
[----:B------:R-:W-:-:S05]  /*4040*/  FFMA R5, R28, R88, R5 ;  /* 0x000000581c057223 */ /* 0x000fca0000000005 */
[----:B------:R-:W-:-:S04]  /*4050*/  F2FP.F16.F32.PACK_AB R5, RZ, R5 ;  /* 0x00000005ff05723e */ /* 0x000fc800000000ff */
[----:B----4-:R-:W-:Y:S01]  /*4060*/  PRMT R6, R5, 0x7610, R6 ;  /* 0x0000761005067816 */ /* 0x010fe20000000006 */
[----:B------:R-:W-:-:S05]  /*4070*/  @P4 IMAD.MOV.U32 R5, RZ, RZ, R15 ;  /* 0x000000ffff054224 */ /* 0x000fca00078e000f */
[----:B------:R3:W-:Y:S01]  /*4080*/  @P4 STG.E.U16 desc[UR36][R4.64+0x10], R6 ;  /* 0x0000100604004986 */ /* 0x0007e2000c101524 */
[----:B------:R-:W-:-:S13]  /*4090*/  ISETP.GT.AND P4, PT, R3, 0x80, P6 ;  /* 0x000000800300780c */ /* 0x000fda0003784270 */
[----:B---3--:R-:W-:Y:S05]  /*40a0*/  @!P4 BRA `(.L_x_99) ;  /* 0x000000000004c947 */ /* 0x008fea0003800000 */
[----:B------:R3:W5:Y:S02]  /*40b0*/  LDG.E.LTC128B.U16 R104, desc[UR36][R60.64+0x12] ;  /* 0x000012243c687981 */ /* 0x000764000c1e1520 */
.L_x_99:
[----:B------:R-:W-:Y:S05]  /*40c0*/  BSYNC B1 ;  /* 0x0000000000017941 */ /* 0x000fea0003800000 */
.L_x_98:
[----:B-----5:R-:W-:Y:S01]  /*40d0*/  HADD2.F32 R4, -RZ, R104.H0_H0 ;  /* 0x20000068ff047230 */ /* 0x020fe20000004100 */
[----:B------:R-:W-:Y:S01]  /*40e0*/  BSSY B1, `(.L_x_100) ;  /* 0x000000c000017945 */ /* 0x000fe20003800000 */
[----:B------:R-:W-:-:S03]  /*40f0*/  @P4 IMAD.MOV.U32 R5, RZ, RZ, R15 ;  /* 0x000000ffff054224 */ /* 0x000fc600078e000f */
[----:B------:R-:W-:-:S04]  /*4100*/  FMUL R4, R4, R89 ;  /* 0x0000005904047220 */ /* 0x000fc80000400000 */
[----:B------:R-:W-:-:S05]  /*4110*/  FFMA R4, R29, R88, R4 ;  /* 0x000000581d047223 */ /* 0x000fca0000000004 */
[----:B------:R-:W-:-:S04]  /*4120*/  F2FP.F16.F32.PACK_AB R4, RZ, R4 ;  /* 0x00000004ff04723e */ /* 0x000fc800000000ff */
[----:B------:R-:W-:Y:S01]  /*4130*/  PRMT R6, R4, 0x7610, R6 ;  /* 0x0000761004067816 */ /* 0x000fe20000000006 */
[----:B------:R-:W-:-:S05]  /*4140*/  @P4 IMAD.MOV.U32 R4, RZ, RZ, R14 ;  /* 0x000000ffff044224 */ /* 0x000fca00078e000e */
[----:B------:R4:W-:Y:S01]  /*4150*/  @P4 STG.E.U16 desc[UR36][R4.64+0x12], R6 ;  /* 0x0000120604004986 */ /* 0x0009e2000c101524 */
[----:B------:R-:W-:-:S04]  /*4160*/  ISETP.NE.AND P4, PT, R108, RZ, PT ;  /* 0x000000ff6c00720c */ /* 0x000fc80003f85270 */
[----:B------:R-:W-:-:S13]  /*4170*/  ISETP.GT.AND P4, PT, R3, 0x88, P4 ;  /* 0x000000880300780c */ /* 0x000fda0002784270 */
[----:B----4-:R-:W-:Y:S05]  /*4180*/  @!P4 BRA `(.L_x_101) ;  /* 0x000000000004c947 */ /* 0x010fea0003800000 */
[----:B------:R4:W5:Y:S02]  /*4190*/  LDG.E.LTC128B.U16 R104, desc[UR36][R10.64+0x10] ;  /* 0x000010240a687981 */ /* 0x000964000c1e1520 */
.L_x_101:
[----:B------:R-:W-:Y:S05]  /*41a0*/  BSYNC B1 ;  /* 0x0000000000017941 */ /* 0x000fea0003800000 */
.L_x_100:
        /* <DEDUP_REMOVED lines=9> */
.L_x_103:
[----:B------:R-:W-:Y:S05]  /*4240*/  BSYNC B1 ;  /* 0x0000000000017941 */ /* 0x000fea0003800000 */
.L_x_102:
[----:B-----5:R-:W-:Y:S01]  /*4250*/  HADD2.F32 R4, -RZ, R104.H0_H0 ;  /* 0x20000068ff047230 */ /* 0x020fe20000004100 */
[----:B------:R-:W-:Y:S01]  /*4260*/  ISETP.NE.AND P6, PT, R106, RZ, PT ;  /* 0x000000ff6a00720c */ /* 0x000fe20003fc5270 */
        /* <DEDUP_REMOVED lines=8> */
[----:B------:R-:W-:-:S13]  /*42f0*/  ISETP.GT.AND P4, PT, R3, 0x80, P6 ;  /* 0x000000800300780c */ /* 0x000fda0003784270 */
[----:B0-----:R-:W-:Y:S05]  /*4300*/  @!P4 BRA `(.L_x_105) ;  /* 0x000000000004c947 */ /* 0x001fea0003800000 */
[----:B------:R0:W5:Y:S02]  /*4310*/  LDG.E.LTC128B.U16 R104, desc[UR36][R60.64+0x20] ;  /* 0x000020243c687981 */ /* 0x000164000c1e1520 */
.L_x_105:
[----:B------:R-:W-:Y:S05]  /*4320*/  BSYNC B1 ;  /* 0x0000000000017941 */ /* 0x000fea0003800000 */
.L_x_104:
[----:B-----5:R-:W-:Y:S01]  /*4330*/  HADD2.F32 R4, -RZ, R104.H0_H0 ;  /* 0x20000068ff047230 */ /* 0x020fe20000004100 */
[----:B------:R-:W-:Y:S01]  /*4340*/  ISETP.NE.AND P6, PT, R23, RZ, PT ;  /* 0x000000ff1700720c */ /* 0x000fe20003fc5270 */
[----:B------:R-:W-:Y:S03]  /*4350*/  BSSY B1, `(.L_x_106) ;  /* 0x000000b000017945 */ /* 0x000fe60003800000 */
[----:B------:R-:W-:Y:S01]  /*4360*/  FMUL R5, R4, R89 ;  /* 0x0000005904057220 */ /* 0x000fe20000400000 */
[----:B------:R-:W-:-:S03]  /*4370*/  @P4 IMAD.MOV.U32 R4, RZ, RZ, R14 ;  /* 0x000000ffff044224 */ /* 0x000fc600078e000e */
        /* <DEDUP_REMOVED lines=8> */
.L_x_107:
[----:B------:R-:W-:Y:S05]  /*4400*/  BSYNC B1 ;  /* 0x0000000000017941 */ /* 0x000fea0003800000 */
.L_x_106:
[----:B-----5:R-:W-:Y:S01]  /*4410*/  HADD2.F32 R4, -RZ, R104.H0_H0 ;  /* 0x20000068ff047230 */ /* 0x020fe20000004100 */
[----:B------:R-:W-:Y:S01]  /*4420*/  BSSY B1, `(.L_x_108) ;  /* 0x000000c000017945 */ /* 0x000fe20003800000 */
[----:B------:R-:W-:-:S03]  /*4430*/  @P4 IMAD.MOV.U32 R5, RZ, RZ, R15 ;  /* 0x000000ffff054224 */ /* 0x000fc600078e000f */
[----:B------:R-:W-:-:S04]  /*4440*/  FMUL R4, R4, R89 ;  /* 0x0000005904047220 */ /* 0x000fc80000400000 */
[----:B------:R-:W-:-:S05]  /*4450*/  FFMA R4, R33, R88, R4 ;  /* 0x0000005821047223 */ /* 0x000fca0000000004 */
[----:B------:R-:W-:-:S04]  /*4460*/  F2FP.F16.F32.PACK_AB R4, RZ, R4 ;  /* 0x00000004ff04723e */ /* 0x000fc800000000ff */
[----:B------:R-:W-:Y:S02]  /*4470*/  PRMT R6, R4, 0x7610, R6 ;  /* 0x0000761004067816 */ /* 0x000fe40000000006 */
[----:B------:R-:W-:-:S05]  /*4480*/  @P4 MOV R4, R14 ;  /* 0x0000000e00044202 */ /* 0x000fca0000000f00 */
[----:B------:R0:W-:Y:S01]  /*4490*/  @P4 STG.E.U16 desc[UR36][R4.64+0x22], R6 ;  /* 0x0000220604004986 */ /* 0x0001e2000c101524 */
[----:B------:R-:W-:-:S04]  /*44a0*/  ISETP.NE.AND P4, PT, R106, RZ, PT ;  /* 0x000000ff6a00720c */ /* 0x000fc80003f85270 */
[----:B------:R-:W-:-:S13]  /*44b0*/  ISETP.GT.AND P4, PT, R3, 0x88, P4 ;  /* 0x000000880300780c */ /* 0x000fda0002784270 */
[----:B0-----:R-:W-:Y:S05]  /*44c0*/  @!P4 BRA `(.L_x_109) ;  /* 0x000000000004c947 */ /* 0x001fea0003800000 */
[----:B------:R0:W5:Y:S02]  /*44d0*/  LDG.E.LTC128B.U16 R104, desc[UR36][R10.64+0x20] ;  /* 0x000020240a687981 */ /* 0x000164000c1e1520 */
.L_x_109:
[----:B------:R-:W-:Y:S05]  /*44e0*/  BSYNC B1 ;  /* 0x0000000000017941 */ /* 0x000fea0003800000 */
.L_x_108:
[----:B-----5:R-:W-:Y:S01]  /*44f0*/  HADD2.F32 R4, -RZ, R104.H0_H0 ;  /* 0x20000068ff047230 */ /* 0x020fe20000004100 */
[----:B------:R-:W-:Y:S04]  /*4500*/  BSSY B1, `(.L_x_110) ;  /* 0x000000b000017945 */ /* 0x000fe80003800000 */
        /* <DEDUP_REMOVED lines=10> */
.L_x_111:
[----:B------:R-:W-:Y:S05]  /*45b0*/  BSYNC B1 ;  /* 0x0000000000017941 */ /* 0x000fea0003800000 */
.L_x_110:
        /* <DEDUP_REMOVED lines=13> */
.L_x_113:
[----:B------:R-:W-:Y:S05]  /*4690*/  BSYNC B1 ;  /* 0x0000000000017941 */ /* 0x000fea0003800000 */
.L_x_112:
        /* <DEDUP_REMOVED lines=13> */
.L_x_115:
[----:B------:R-:W-:Y:S05]  /*4770*/  BSYNC B1 ;  /* 0x0000000000017941 */ /* 0x000fea0003800000 */
.L_x_114:
        /* <DEDUP_REMOVED lines=11> */
[----:B0-----:R-:W-:Y:S05]  /*4830*/  @!P4 BRA `(.L_x_117) ;  /* 0x000000000004c947 */ /* 0x001fea0003800000 */
[----:B------:R0:W5:Y:S02]  /*4840*/  LDG.E.LTC128B.U16 R104, desc[UR36][R10.64+0x30] ;  /* 0x000030240a687981 */ /* 0x000164000c1e1520 */
.L_x_117:
[----:B------:R-:W-:Y:S05]  /*4850*/  BSYNC B1 ;  /* 0x0000000000017941 */ /* 0x000fea0003800000 */
.L_x_116:
        /* <DEDUP_REMOVED lines=12> */
.L_x_119:
[----:B------:R-:W-:Y:S05]  /*4920*/  BSYNC B1 ;  /* 0x0000000000017941 */ /* 0x000fea0003800000 */
.L_x_118:
        /* <DEDUP_REMOVED lines=13> */
.L_x_121:
[----:B------:R-:W-:Y:S05]  /*4a00*/  BSYNC B1 ;  /* 0x0000000000017941 */ /* 0x000fea0003800000 */
.L_x_120:
        /* <DEDUP_REMOVED lines=13> */
.L_x_123:
[----:B------:R-:W-:Y:S05]  /*4ae0*/  BSYNC B1 ;  /* 0x0000000000017941 */ /* 0x000fea0003800000 */
.L_x_122:
        /* <DEDUP_REMOVED lines=13> */
.L_x_125:
[----:B------:R-:W-:Y:S05]  /*4bc0*/  BSYNC B1 ;  /* 0x0000000000017941 */ /* 0x000fea0003800000 */
.L_x_124:
        /* <DEDUP_REMOVED lines=12> */
.L_x_127:
[----:B------:R-:W-:Y:S05]  /*4c90*/  BSYNC B1 ;  /* 0x0000000000017941 */ /* 0x000fea0003800000 */
.L_x_126:
        /* <DEDUP_REMOVED lines=13> */
.L_x_129:
[----:B------:R-:W-:Y:S05]  /*4d70*/  BSYNC B1 ;  /* 0x0000000000017941 */ /* 0x000fea0003800000 */
.L_x_128:
        /* <DEDUP_REMOVED lines=12> */
.L_x_131:
[----:B------:R-:W-:Y:S05]  /*4e40*/  BSYNC B1 ;  /* 0x0000000000017941 */ /* 0x000fea0003800000 */
.L_x_130:
        /* <DEDUP_REMOVED lines=12> */
.L_x_133:
[----:B------:R-:W-:Y:S05]  /*4f10*/  BSYNC B1 ;  /* 0x0000000000017941 */ /* 0x000fea0003800000 */
.L_x_132:
[----:B-----5:R-:W-:Y:S01]  /*4f20*/  HADD2.F32 R4, -RZ, R104.H0_H0 ;  /* 0x20000068ff047230 */ /* 0x020fe20000004100 */
[----:B------:R-:W-:Y:S01]  /*4f30*/  ISETP.GT.AND P5, PT, R3, 0x88, P5 ;  /* 0x000000880300780c */ /* 0x000fe20002fa4270 */
        /* <DEDUP_REMOVED lines=8> */
[----:B------:R-:W-:Y:S05]  /*4fc0*/  @!P5 BRA `(.L_x_135) ;  /* 0x000000000004d947 */ /* 0x000fea0003800000 */
[----:B------:R0:W5:Y:S02]  /*4fd0*/  LDG.E.LTC128B.U16 R104, desc[UR36][R10.64+0x52] ;  /* 0x000052240a687981 */ /* 0x000164000c1e1520 */
.L_x_135:
[----:B------:R-:W-:Y:S05]  /*4fe0*/  BSYNC B1 ;  /* 0x0000000000017941 */ /* 0x000fea0003800000 */
.L_x_134:
[----:B0----5:R-:W-:Y:S01]  /*4ff0*/  HADD2.F32 R4, -RZ, R104.H0_H0 ;  /* 0x20000068ff047230 */ /* 0x021fe20000004100 */
        /* <DEDUP_REMOVED lines=11> */
.L_x_137:
[----:B------:R-:W-:Y:S05]  /*50b0*/  BSYNC B1 ;  /* 0x0000000000017941 */ /* 0x000fea0003800000 */
.L_x_136:
[----:B0----5:R-:W-:Y:S01]  /*50c0*/  HADD2.F32 R4, -RZ, R104.H0_H0 ;  /* 0x20000068ff047230 */ /* 0x021fe20000004100 */
        /* <DEDUP_REMOVED lines=11> */
.L_x_139:
[----:B------:R-:W-:Y:S05]  /*5180*/  BSYNC B1 ;  /* 0x0000000000017941 */ /* 0x000fea0003800000 */
.L_x_138:
        /* <DEDUP_REMOVED lines=12> */
.L_x_141:
[----:B------:R-:W-:Y:S05]  /*5250*/  BSYNC B1 ;  /* 0x0000000000017941 */ /* 0x000fea0003800000 */
.L_x_140:
        /* <DEDUP_REMOVED lines=12> */
.L_x_143:
[----:B------:R-:W-:Y:S05]  /*5320*/  BSYNC B1 ;  /* 0x0000000000017941 */ /* 0x000fea0003800000 */
.L_x_142:
[----:B0----5:R-:W-:Y:S01]  /*5330*/  HADD2.F32 R4, -RZ, R104.H0_H0 ;  /* 0x20000068ff047230 */ /* 0x021fe20000004100 */
[----:B------:R-:W-:Y:S01]  /*5340*/  ISETP.GT.AND P3, PT, R3, 0x80, P1 ;  /* 0x000000800300780c */ /* 0x000fe20000f64270 */
[----:B------:R-:W-:Y:S01]  /*5350*/  @P2 IMAD.MOV.U32 R5, RZ, RZ, R13 ;  /* 0x000000ffff052224 */ /* 0x000fe200078e000d */
[----:B------:R-:W-:Y:S02]  /*5360*/  BSSY B1, `(.L_x_144) ;  /* 0x0000009000017945 */ /* 0x000fe40003800000 */
[----:B------:R-:W-:-:S04]  /*5370*/  FMUL R4, R4, R89 ;  /* 0x0000005904047220 */ /* 0x000fc80000400000 */
[----:B------:R-:W-:-:S05]  /*5380*/  FFMA R4, R51, R88, R4 ;  /* 0x0000005833047223 */ /* 0x000fca0000000004 */
[----:B------:R-:W-:-:S04]  /*5390*/  F2FP.F16.F32.PACK_AB R4, RZ, R4 ;  /* 0x00000004ff04723e */ /* 0x000fc800000000ff */
[----:B------:R-:W-:Y:S02]  /*53a0*/  PRMT R6, R4, 0x7610, R6 ;  /* 0x0000761004067816 */ /* 0x000fe40000000006 */
[----:B------:R-:W-:-:S05]  /*53b0*/  @P2 MOV R4, R12 ;  /* 0x0000000c00042202 */ /* 0x000fca0000000f00 */
[----:B------:R0:W-:Y:S01]  /*53c0*/  @P2 STG.E.U16 desc[UR36][R4.64+0x62], R6 ;  /* 0x0000620604002986 */ /* 0x0001e2000c101524 */
[----:B------:R-:W-:Y:S05]  /*53d0*/  @!P3 BRA `(.L_x_145) ;  /* 0x000000000004b947 */ /* 0x000fea0003800000 */
[----:B------:R0:W5:Y:S02]  /*53e0*/  LDG.E.LTC128B.U16 R104, desc[UR36][R60.64+0x70] ;  /* 0x000070243c687981 */ /* 0x000164000c1e1520 */
.L_x_145:
[----:B------:R-:W-:Y:S05]  /*53f0*/  BSYNC B1 ;  /* 0x0000000000017941 */ /* 0x000fea0003800000 */
.L_x_144:
        /* <DEDUP_REMOVED lines=12> */
.L_x_147:
[----:B------:R-:W-:Y:S05]  /*54c0*/  BSYNC B1 ;  /* 0x0000000000017941 */ /* 0x000fea0003800000 */
.L_x_146:
        /* <DEDUP_REMOVED lines=9> */
.L_x_149:
[----:B------:R-:W-:Y:S05]  /*5560*/  BSYNC B1 ;  /* 0x0000000000017941 */ /* 0x000fea0003800000 */
.L_x_148:
        /* <DEDUP_REMOVED lines=12> */
.L_x_151:
[----:B------:R-:W-:Y:S05]  /*5630*/  BSYNC B1 ;  /* 0x0000000000017941 */ /* 0x000fea0003800000 */
.L_x_150:
[----:B------:R-:W-:Y:S05]  /*5640*/  @!P0 BRA `(.L_x_152) ;  /* 0x0000001400f08947 */ /* 0x000fea0003800000 */
[----:B-----5:R-:W-:-:S05]  /*5650*/  HADD2.F32 R104, -RZ, R104.H0_H0 ;  /* 0x20000068ff687230 */ /* 0x020fca0000004100 */
[----:B------:R-:W-:-:S04]  /*5660*/  FMUL R104, R104, R89 ;  /* 0x0000005968687220 */ /* 0x000fc80000400000 */
[----:B------:R-:W-:-:S05]  /*5670*/  FFMA R104, R55, R88, R104 ;  /* 0x0000005837687223 */ /* 0x000fca0000000068 */
[----:B------:R-:W-:-:S05]  /*5680*/  F2FP.F16.F32.PACK_AB R104, RZ, R104 ;  /* 0x00000068ff68723e */ /* 0x000fca00000000ff */
[----:B------:R0:W-:Y:S01]  /*5690*/  STG.E.U16 desc[UR36][R12.64+0x72], R104 ;  /* 0x000072680c007986 */ /* 0x0001e2000c101524 */
[----:B------:R-:W-:Y:S05]  /*56a0*/  BRA `(.L_x_152) ;  /* 0x0000001400d87947 */ /* 0x000fea0003800000 */
.L_x_29:
[----:B------:R-:W-:Y:S01]  /*56b0*/  ULDC.64 UR4, c[0x0][0x5c0] ;  /* 0x0001700000047ab9 */ /* 0x000fe20000000a00 */
[----:B------:R-:W-:Y:S01]  /*56c0*/  ISETP.GT.AND P3, PT, R4, 0x1, PT ;  /* 0x000000010400780c */ /* 0x000fe20003f64270 */
[-C--:B------:R-:W-:Y:S01]  /*56d0*/  FMUL R56, R56, R88.reuse ;  /* 0x0000005838387220 */ /* 0x080fe20000400000 */
[----:B------:R-:W-:Y:S01]  /*56e0*/  LEA R14, P1, R104, UR4, 0x1 ;  /* 0x00000004680e7c11 */ /* 0x000fe2000f8208ff */
[-C--:B------:R-:W-:Y:S01]  /*56f0*/  FMUL R57, R57, R88.reuse ;  /* 0x0000005839397220 */ /* 0x080fe20000400000 */
[----:B------:R-:W-:Y:S01]  /*5700*/  IMAD.SHL.U32 R7, R12, 0x10, RZ ;  /* 0x000000100c077824 */ /* 0x000fe200078e00ff */
[----:B------:R-:W-:Y:S01]  /*5710*/  ISETP.GT.AND P2, PT, R3, 0x8, P6 ;  /* 0x000000080300780c */ /* 0x000fe20003744270 */
[-C--:B------:R-:W-:Y:S01]  /*5720*/  FMUL R58, R58, R88.reuse ;  /* 0x000000583a3a7220 */ /* 0x080fe20000400000 */
[----:B------:R-:W-:Y:S01]  /*5730*/  LEA.HI.X R15, R104, UR5, R93, 0x1, P1 ;  /* 0x00000005680f7c11 */ /* 0x000fe200088f0c5d */
[-C--:B------:R-:W-:Y:S01]  /*5740*/  FMUL R59, R59, R88.reuse ;  /* 0x000000583b3b7220 */ /* 0x080fe20000400000 */
[----:B------:R-:W-:Y:S01]  /*5750*/  ISETP.GT.AND P1, PT, R3, RZ, P3 ;  /* 0x000000ff0300720c */ /* 0x000fe20001f24270 */
[----:B------:R-:W-:Y:S01]  /*5760*/  FMUL R60, R60, R88 ;  /* 0x000000583c3c7220 */ /* 0x000fe20000400000 */
[----:B------:R-:W-:Y:S01]  /*5770*/  F2FP.F16.F32.PACK_AB R56, RZ, R56 ;  /* 0x00000038ff38723e */ /* 0x000fe200000000ff */
[-C--:B------:R-:W-:Y:S01]  /*5780*/  FMUL R61, R61, R88.reuse ;  /* 0x000000583d3d7220 */ /* 0x080fe20000400000 */
[----:B------:R-:W-:Y:S01]  /*5790*/  F2FP.F16.F32.PACK_AB R57, RZ, R57 ;  /* 0x00000039ff39723e */ /* 0x000fe200000000ff */
[----:B------:R-:W-:Y:S01]  /*57a0*/  FMUL R63, R63, R88 ;  /* 0x000000583f3f7220 */ /* 0x000fe20000400000 */
[C---:B------:R-:W-:Y:S01]  /*57b0*/  SHF.L.U64.HI R5, R12.reuse, 0x4, R13 ;  /* 0x000000040c057819 */ /* 0x040fe2000001020d */
[----:B------:R-:W-:Y:S01]  /*57c0*/  @P0 STG.E.U16 desc[UR36][R14.64], R56 ;  /* 0x000000380e000986 */ /* 0x000fe2000c101524 */
[----:B------:R-:W-:Y:S01]  /*57d0*/  PRMT R9, R57, 0x7610, R9 ;  /* 0x0000761039097816 */ /* 0x000fe20000000009 */
[----:B------:R-:W-:Y:S01]  /*57e0*/  IMAD.SHL.U32 R57, R12, 0x100, RZ ;  /* 0x000001000c397824 */ /* 0x000fe200078e00ff */
[----:B------:R-:W-:Y:S01]  /*57f0*/  IADD3 R8, P0, R7, R14, RZ ;  /* 0x0000000e07087210 */ /* 0x000fe20007f1e0ff */
[----:B------:R-:W-:Y:S01]  /*5800*/  FMUL R62, R62, R88 ;  /* 0x000000583e3e7220 */ /* 0x000fe20000400000 */
[----:B------:R-:W-:Y:S01]  /*5810*/  F2FP.F16.F32.PACK_AB R58, RZ, R58 ;  /* 0x0000003aff3a723e */ /* 0x000fe200000000ff */
[--C-:B------:R-:W-:Y:S01]  /*5820*/  @P1 IMAD.MOV.U32 R10, RZ, RZ, R14.reuse ;  /* 0x000000ffff0a1224 */ /* 0x100fe200078e000e */
[----:B------:R-:W-:Y:S01]  /*5830*/  SHF.L.U64.HI R23, R12, 0x8, R13 ;  /* 0x000000080c177819 */ /* 0x000fe2000001020d */
[--C-:B------:R-:W-:Y:S01]  /*5840*/  @P1 IMAD.MOV.U32 R11, RZ, RZ, R15.reuse ;  /* 0x000000ffff0b1224 */ /* 0x100fe200078e000f */
[----:B------:R-:W-:Y:S01]  /*5850*/  ISETP.GT.AND P4, PT, R4, 0x8, PT ;  /* 0x000000080400780c */ /* 0x000fe20003f84270 */
[-C--:B------:R-:W-:Y:S01]  /*5860*/  FMUL R64, R64, R88.reuse ;  /* 0x0000005840407220 */ /* 0x080fe20000400000 */
[----:B------:R-:W-:Y:S01]  /*5870*/  F2FP.F16.F32.PACK_AB R59, RZ, R59 ;  /* 0x0000003bff3b723e */ /* 0x000fe200000000ff */
[----:B------:R-:W-:Y:S01]  /*5880*/  FMUL R65, R65, R88 ;  /* 0x0000005841417220 */ /* 0x000fe20000400000 */
[----:B------:R0:W-:Y:S01]  /*5890*/  @P1 STG.E.U16 desc[UR36][R10.64+0x2], R9 ;  /* 0x000002090a001986 */ /* 0x0001e2000c101524 */
[----:B------:R-:W-:Y:S01]  /*58a0*/  F2FP.F16.F32.PACK_AB R60, RZ, R60 ;  /* 0x0000003cff3c723e */ /* 0x000fe200000000ff */
[-C--:B------:R-:W-:Y:S01]  /*58b0*/  FMUL R66, R66, R88.reuse ;  /* 0x0000005842427220 */ /* 0x080fe20000400000 */
[----:B------:R-:W-:Y:S01]  /*58c0*/  F2FP.F16.F32.PACK_AB R61, RZ, R61 ;  /* 0x0000003dff3d723e */ /* 0x000fe200000000ff */
[-C--:B------:R-:W-:Y:S01]  /*58d0*/  FMUL R67, R67, R88.reuse ;  /* 0x0000005843437220 */ /* 0x080fe20000400000 */
[----:B------:R-:W-:Y:S01]  /*58e0*/  F2FP.F16.F32.PACK_AB R63, RZ, R63 ;  /* 0x0000003fff3f723e */ /* 0x000fe200000000ff */
[----:B------:R-:W-:Y:S01]  /*58f0*/  FMUL R68, R68, R88 ;  /* 0x0000005844447220 */ /* 0x000fe20000400000 */
[----:B------:R-:W-:Y:S01]  /*5900*/  F2FP.F16.F32.PACK_AB R62, RZ, R62 ;  /* 0x0000003eff3e723e */ /* 0x000fe200000000ff */
[----:B------:R-:W-:Y:S01]  /*5910*/  FMUL R69, R69, R88 ;  /* 0x0000005845457220 */ /* 0x000fe20000400000 */
[----:B------:R-:W-:Y:S01]  /*5920*/  F2FP.F16.F32.PACK_AB R64, RZ, R64 ;  /* 0x00000040ff40723e */ /* 0x000fe200000000ff */
[-C--:B------:R-:W-:Y:S01]  /*5930*/  FMUL R70, R70, R88.reuse ;  /* 0x0000005846467220 */ /* 0x080fe20000400000 */
[----:B------:R-:W-:Y:S01]  /*5940*/  F2FP.F16.F32.PACK_AB R65, RZ, R65 ;  /* 0x00000041ff41723e */ /* 0x000fe200000000ff */
[----:B0-----:R-:W-:Y:S01]  /*5950*/  IMAD.X R9, R5, 0x1, R15, P0 ;  /* 0x0000000105097824 */ /* 0x001fe200000e060f */
[----:B------:R-:W-:Y:S01]  /*5960*/  ISETP.GT.AND P0, PT, R3, 0x8, P3 ;  /* 0x000000080300780c */ /* 0x000fe20001f04270 */
[-C--:B------:R-:W-:Y:S01]  /*5970*/  FMUL R71, R71, R88.reuse ;  /* 0x0000005847477220 */ /* 0x080fe20000400000 */
[----:B------:R-:W-:Y:S01]  /*5980*/  ISETP.GT.AND P3, PT, R4, 0x9, PT ;  /* 0x000000090400780c */ /* 0x000fe20003f64270 */
[----:B------:R-:W-:Y:S01]  /*5990*/  FMUL R72, R72, R88 ;  /* 0x0000005848487220 */ /* 0x000fe20000400000 */
[----:B------:R-:W-:Y:S01]  /*59a0*/  @P2 STG.E.U16 desc[UR36][R8.64], R58 ;  /* 0x0000003a08002986 */ /* 0x000fe2000c101524 */
[----:B------:R-:W-:Y:S01]  /*59b0*/  IADD3 R6, P1, P2, R57, R14, R7 ;  /* 0x0000000e39067210 */ /* 0x000fe20007a3e007 */
[----:B------:R-:W-:Y:S01]  /*59c0*/  FMUL R73, R73, R88 ;  /* 0x0000005849497220 */ /* 0x000fe20000400000 */
[----:B------:R-:W-:Y:S01]  /*59d0*/  F2FP.F16.F32.PACK_AB R66, RZ, R66 ;  /* 0x00000042ff42723e */ /* 0x000fe200000000ff */
[-C--:B------:R-:W-:Y:S01]  /*59e0*/  FMUL R74, R74, R88.reuse ;  /* 0x000000584a4a7220 */ /* 0x080fe20000400000 */
[----:B------:R-:W-:Y:S01]  /*59f0*/  IADD3.X R7, R23, R15, R5, P1, P2 ;  /* 0x0000000f17077210 */ /* 0x000fe20000fe4405 */
[-C--:B------:R-:W-:Y:S01]  /*5a00*/  FMUL R75, R75, R88.reuse ;  /* 0x000000584b4b7220 */ /* 0x080fe20000400000 */
[C---:B------:R-:W-:Y:S01]  /*5a10*/  ISETP.GT.AND P1, PT, R3.reuse, RZ, P4 ;  /* 0x000000ff0300720c */ /* 0x040fe20002724270 */
[-C--:B------:R-:W-:Y:S01]  /*5a20*/  FMUL R76, R76, R88.reuse ;  /* 0x000000584c4c7220 */ /* 0x080fe20000400000 */
[----:B------:R-:W-:Y:S01]  /*5a30*/  @P0 STG.E.U16 desc[UR36][R8.64+0x2], R59 ;  /* 0x0000023b08000986 */ /* 0x000fe2000c101524 */
[----:B------:R-:W-:Y:S01]  /*5a40*/  ISETP.GT.AND P0, PT, R3, RZ, P3 ;  /* 0x000000ff0300720c */ /* 0x000fe20001f04270 */
[-C--:B------:R-:W-:Y:S01]  /*5a50*/  FMUL R77, R77, R88.reuse ;  /* 0x000000584d4d7220 */ /* 0x080fe20000400000 */
[----:B------:R-:W-:Y:S01]  /*5a60*/  ISETP.GT.AND P2, PT, R4, 0x11, PT ;  /* 0x000000110400780c */ /* 0x000fe20003f44270 */
[-C--:B------:R-:W-:Y:S01]  /*5a70*/  FMUL R78, R78, R88.reuse ;  /* 0x000000584e4e7220 */ /* 0x080fe20000400000 */
[----:B------:R-:W-:Y:S01]  /*5a80*/  F2FP.F16.F32.PACK_AB R67, RZ, R67 ;  /* 0x00000043ff43723e */ /* 0x000fe200000000ff */
[----:B------:R-:W-:Y:S01]  /*5a90*/  FMUL R79, R79, R88 ;  /* 0x000000584f4f7220 */ /* 0x000fe20000400000 */
[----:B------:R-:W-:Y:S01]  /*5aa0*/  F2FP.F16.F32.PACK_AB R68, RZ, R68 ;  /* 0x00000044ff44723e */ /* 0x000fe200000000ff */
[-C--:B------:R-:W-:Y:S01]  /*5ab0*/  FMUL R80, R80, R88.reuse ;  /* 0x0000005850507220 */ /* 0x080fe20000400000 */
[----:B------:R-:W-:Y:S01]  /*5ac0*/  F2FP.F16.F32.PACK_AB R69, RZ, R69 ;  /* 0x00000045ff45723e */ /* 0x000fe200000000ff */
[----:B------:R-:W-:Y:S01]  /*5ad0*/  FMUL R81, R81, R88 ;  /* 0x0000005851517220 */ /* 0x000fe20000400000 */
[--C-:B------:R-:W-:Y:S01]  /*5ae0*/  @P1 IMAD.MOV.U32 R10, RZ, RZ, R14.reuse ;  /* 0x000000ffff0a1224 */ /* 0x100fe200078e000e */
[----:B------:R-:W-:Y:S01]  /*5af0*/  F2FP.F16.F32.PACK_AB R70, RZ, R70 ;  /* 0x00000046ff46723e */ /* 0x000fe200000000ff */
[--C-:B------:R-:W-:Y:S01]  /*5b00*/  @P1 IMAD.MOV.U32 R11, RZ, RZ, R15.reuse ;  /* 0x000000ffff0b1224 */ /* 0x100fe200078e000f */
[----:B------:R-:W-:Y:S01]  /*5b10*/  F2FP.F16.F32.PACK_AB R71, RZ, R71 ;  /* 0x00000047ff47723e */ /* 0x000fe200000000ff */
[----:B------:R-:W-:Y:S01]  /*5b20*/  FMUL R82, R82, R88 ;  /* 0x0000005852527220 */ /* 0x000fe20000400000 */
[----:B------:R-:W-:Y:S01]  /*5b30*/  F2FP.F16.F32.PACK_AB R72, RZ, R72 ;  /* 0x00000048ff48723e */ /* 0x000fe200000000ff */
[-C--:B------:R-:W-:Y:S01]  /*5b40*/  FMUL R83, R83, R88.reuse ;  /* 0x0000005853537220 */ /* 0x080fe20000400000 */
[----:B------:R0:W-:Y:S01]  /*5b50*/  @P1 STG.E.U16 desc[UR36][R10.64+0x10], R60 ;  /* 0x0000103c0a001986 */ /* 0x0001e2000c101524 */
[----:B------:R-:W-:Y:S01]  /*5b60*/  ISETP.GT.AND P1, PT, R3, 0x8, P4 ;  /* 0x000000080300780c */ /* 0x000fe20002724270 */
[-C--:B------:R-:W-:Y:S01]  /*5b70*/  FMUL R84, R84, R88.reuse ;  /* 0x0000005854547220 */ /* 0x080fe20000400000 */
[----:B------:R-:W-:Y:S01]  /*5b80*/  F2FP.F16.F32.PACK_AB R73, RZ, R73 ;  /* 0x00000049ff49723e */ /* 0x000fe200000000ff */
[----:B------:R-:W-:Y:S01]  /*5b90*/  FMUL R85, R85, R88 ;  /* 0x0000005855557220 */ /* 0x000fe20000400000 */
[----:B------:R-:W-:Y:S01]  /*5ba0*/  F2FP.F16.F32.PACK_AB R74, RZ, R74 ;  /* 0x0000004aff4a723e */ /* 0x000fe200000000ff */
[-C--:B------:R-:W-:Y:S01]  /*5bb0*/  FMUL R86, R86, R88.reuse ;  /* 0x0000005856567220 */ /* 0x080fe20000400000 */
[----:B------:R-:W-:Y:S01]  /*5bc0*/  F2FP.F16.F32.PACK_AB R75, RZ, R75 ;  /* 0x0000004bff4b723e */ /* 0x000fe200000000ff */
[-C--:B------:R-:W-:Y:S01]  /*5bd0*/  FMUL R87, R87, R88.reuse ;  /* 0x0000005857577220 */ /* 0x080fe20000400000 */
[----:B------:R-:W-:Y:S01]  /*5be0*/  ISETP.GT.AND P5, PT, R4, 0x28, PT ;  /* 0x000000280400780c */ /* 0x000fe20003fa4270 */
[----:B------:R-:W-:Y:S01]  /*5bf0*/  FMUL R24, R24, R88 ;  /* 0x0000005818187220 */ /* 0x000fe20000400000 */
[----:B------:R-:W-:Y:S01]  /*5c00*/  F2FP.F16.F32.PACK_AB R76, RZ, R76 ;  /* 0x0000004cff4c723e */ /* 0x000fe200000000ff */
[--C-:B0-----:R-:W-:Y:S01]  /*5c10*/  @P0 IMAD.MOV.U32 R10, RZ, RZ, R14.reuse ;  /* 0x000000ffff0a0224 */ /* 0x101fe200078e000e */
[----:B------:R-:W-:Y:S01]  /*5c20*/  ISETP.GT.AND P4, PT, R4, 0x29, PT ;  /* 0x000000290400780c */ /* 0x000fe20003f84270 */
        /* <DEDUP_REMOVED lines=8> */
[C---:B------:R-:W-:Y:S01]  /*5cb0*/  ISETP.GT.AND P3, PT, R4.reuse, 0x10, PT ;  /* 0x000000100400780c */ /* 0x040fe20003f64270 */
[----:B------:R-:W-:Y:S01]  /*5cc0*/  @P1 STG.E.U16 desc[UR36][R8.64+0x10], R62 ;  /* 0x0000103e08001986 */ /* 0x000fe2000c101524 */
        /* <DEDUP_REMOVED lines=8> */
[----:B------:R-:W-:Y:S01]  /*5d50*/  F2FP.F16.F32.PACK_AB R82, RZ, R82 ;  /* 0x00000052ff52723e */ /* 0x000fe200000000ff */
[----:B------:R-:W-:Y:S01]  /*5d60*/  @P0 STG.E.U16 desc[UR36][R8.64+0x12], R63 ;  /* 0x0000123f08000986 */ /* 0x000fe2000c101524 */
[----:B------:R-:W-:Y:S01]  /*5d70*/  ISETP.GT.AND P0, PT, R3, RZ, P3 ;  /* 0x000000ff0300720c */ /* 0x000fe20001f04270 */
[-C--:B------:R-:W-:Y:S01]  /*5d80*/  FMUL R32, R32, R88.reuse ;  /* 0x0000005820207220 */ /* 0x080fe20000400000 */
[----:B------:R-:W-:Y:S01]  /*5d90*/  F2FP.F16.F32.PACK_AB R83, RZ, R83 ;  /* 0x00000053ff53723e */ /* 0x000fe200000000ff */
[----:B------:R-:W-:Y:S01]  /*5da0*/  FMUL R33, R33, R88 ;  /* 0x0000005821217220 */ /* 0x000fe20000400000 */
[----:B------:R-:W-:Y:S01]  /*5db0*/  F2FP.F16.F32.PACK_AB R84, RZ, R84 ;  /* 0x00000054ff54723e */ /* 0x000fe200000000ff */
[-C--:B------:R-:W-:Y:S01]  /*5dc0*/  FMUL R34, R34, R88.reuse ;  /* 0x0000005822227220 */ /* 0x080fe20000400000 */
[----:B------:R-:W-:Y:S01]  /*5dd0*/  P2R R5, PR, RZ, 0x20 ;  /* 0x00000020ff057803 */ /* 0x000fe20000000000 */
[-C--:B------:R-:W-:Y:S01]  /*5de0*/  FMUL R35, R35, R88.reuse ;  /* 0x0000005823237220 */ /* 0x080fe20000400000 */
[----:B------:R-:W-:Y:S01]  /*5df0*/  F2FP.F16.F32.PACK_AB R85, RZ, R85 ;  /* 0x00000055ff55723e */ /* 0x000fe200000000ff */
[----:B------:R-:W-:Y:S01]  /*5e00*/  FMUL R36, R36, R88 ;  /* 0x0000005824247220 */ /* 0x000fe20000400000 */
[----:B------:R-:W-:Y:S01]  /*5e10*/  F2FP.F16.F32.PACK_AB R86, RZ, R86 ;  /* 0x00000056ff56723e */ /* 0x000fe200000000ff */
[----:B------:R-:W-:Y:S01]  /*5e20*/  FMUL R37, R37, R88 ;  /* 0x0000005825257220 */ /* 0x000fe20000400000 */
[----:B------:R-:W-:Y:S01]  /*5e30*/  F2FP.F16.F32.PACK_AB R87, RZ, R87 ;  /* 0x00000057ff57723e */ /* 0x000fe200000000ff */
[--C-:B0-----:R-:W-:Y:S01]  /*5e40*/  @P0 IMAD.MOV.U32 R10, RZ, RZ, R14.reuse ;  /* 0x000000ffff0a0224 */ /* 0x101fe200078e000e */
[----:B------:R-:W-:Y:S01]  /*5e50*/  F2FP.F16.F32.PACK_AB R24, RZ, R24 ;  /* 0x00000018ff18723e */ /* 0x000fe200000000ff */
[--C-:B------:R-:W-:Y:S01]  /*5e60*/  @P0 IMAD.MOV.U32 R11, RZ, RZ, R15.reuse ;  /* 0x000000ffff0b0224 */ /* 0x100fe200078e000f */
[----:B------:R-:W-:Y:S01]  /*5e70*/  F2FP.F16.F32.PACK_AB R25, RZ, R25 ;  /* 0x00000019ff19723e */ /* 0x000fe200000000ff */
[----:B------:R-:W-:Y:S01]  /*5e80*/  FMUL R38, R38, R88 ;  /* 0x0000005826267220 */ /* 0x000fe20000400000 */
[----:B------:R-:W-:Y:S01]  /*5e90*/  F2FP.F16.F32.PACK_AB R26, RZ, R26 ;  /* 0x0000001aff1a723e */ /* 0x000fe200000000ff */
[-C--:B------:R-:W-:Y:S01]  /*5ea0*/  FMUL R39, R39, R88.reuse ;  /* 0x0000005827277220 */ /* 0x080fe20000400000 */
[----:B------:R0:W-:Y:S01]  /*5eb0*/  @P0 STG.E.U16 desc[UR36][R10.64+0x20], R64 ;  /* 0x000020400a000986 */ /* 0x0001e2000c101524 */
[----:B------:R-:W-:Y:S01]  /*5ec0*/  ISETP.GT.AND P0, PT, R3, RZ, P2 ;  /* 0x000000ff0300720c */ /* 0x000fe20001704270 */
        /* <DEDUP_REMOVED lines=12> */
[----:B0-----:R-:W-:Y:S01]  /*5f90*/  @P0 IMAD.MOV.U32 R10, RZ, RZ, R14 ;  /* 0x000000ffff0a0224 */ /* 0x001fe200078e000e */
[----:B------:R-:W-:Y:S01]  /*5fa0*/  F2FP.F16.F32.PACK_AB R33, RZ, R33 ;  /* 0x00000021ff21723e */ /* 0x000fe200000000ff */
[----:B------:R-:W-:Y:S01]  /*5fb0*/  @P0 IMAD.MOV.U32 R11, RZ, RZ, R15 ;  /* 0x000000ffff0b0224 */ /* 0x000fe200078e000f */
[----:B------:R-:W-:Y:S01]  /*5fc0*/  F2FP.F16.F32.PACK_AB R34, RZ, R34 ;  /* 0x00000022ff22723e */ /* 0x000fe200000000ff */
[-C--:B------:R-:W-:Y:S01]  /*5fd0*/  FMUL R46, R46, R88.reuse ;  /* 0x000000582e2e7220 */ /* 0x080fe20000400000 */
[----:B------:R-:W-:Y:S01]  /*5fe0*/  F2FP.F16.F32.PACK_AB R35, RZ, R35 ;  /* 0x00000023ff23723e */ /* 0x000fe200000000ff */
[-C--:B------:R-:W-:Y:S01]  /*5ff0*/  FMUL R47, R47, R88.reuse ;  /* 0x000000582f2f7220 */ /* 0x080fe20000400000 */
[----:B------:R0:W-:Y:S01]  /*6000*/  @P0 STG.E.U16 desc[UR36][R10.64+0x22], R65 ;  /* 0x000022410a000986 */ /* 0x0001e2000c101524 */
[----:B------:R-:W-:Y:S01]  /*6010*/  ISETP.GT.AND P0, PT, R3, 0x8, P3 ;  /* 0x000000080300780c */ /* 0x000fe20001f04270 */
[-C--:B------:R-:W-:Y:S01]  /*6020*/  FMUL R48, R48, R88.reuse ;  /* 0x0000005830307220 */ /* 0x080fe20000400000 */
[----:B------:R-:W-:Y:S01]  /*6030*/  ISETP.GT.AND P3, PT, R4, 0x30, PT ;  /* 0x000000300400780c */ /* 0x000fe20003f64270 */
        /* <DEDUP_REMOVED lines=11> */
[----:B------:R-:W-:Y:S01]  /*60f0*/  ISETP.GT.AND P0, PT, R3, 0x8, P2 ;  /* 0x000000080300780c */ /* 0x000fe20001704270 */
[-C--:B------:R-:W-:Y:S01]  /*6100*/  FMUL R54, R54, R88.reuse ;  /* 0x0000005836367220 */ /* 0x080fe20000400000 */
[----:B------:R-:W-:Y:S01]  /*6110*/  ISETP.GT.AND P2, PT, R4, 0x18, PT ;  /* 0x000000180400780c */ /* 0x000fe20003f44270 */
[----:B------:R-:W-:Y:S01]  /*6120*/  FMUL R55, R55, R88 ;  /* 0x0000005837377220 */ /* 0x000fe20000400000 */
[----:B------:R-:W-:-:S02]  /*6130*/  F2FP.F16.F32.PACK_AB R41, RZ, R41 ;  /* 0x00000029ff29723e */ /* 0x000fc400000000ff */
[----:B------:R-:W-:Y:S02]  /*6140*/  F2FP.F16.F32.PACK_AB R42, RZ, R42 ;  /* 0x0000002aff2a723e */ /* 0x000fe400000000ff */
[----:B------:R-:W-:Y:S02]  /*6150*/  F2FP.F16.F32.PACK_AB R43, RZ, R43 ;  /* 0x0000002bff2b723e */ /* 0x000fe400000000ff */
[----:B------:R-:W-:Y:S02]  /*6160*/  F2FP.F16.F32.PACK_AB R44, RZ, R44 ;  /* 0x0000002cff2c723e */ /* 0x000fe400000000ff */
[----:B------:R-:W-:Y:S01]  /*6170*/  F2FP.F16.F32.PACK_AB R45, RZ, R45 ;  /* 0x0000002dff2d723e */ /* 0x000fe200000000ff */
[----:B------:R-:W-:Y:S01]  /*6180*/  @P0 STG.E.U16 desc[UR36][R8.64+0x22], R67 ;  /* 0x0000224308000986 */ /* 0x000fe2000c101524 */
[----:B------:R-:W-:Y:S02]  /*6190*/  ISETP.GT.AND P0, PT, R3, RZ, P2 ;  /* 0x000000ff0300720c */ /* 0x000fe40001704270 */
[----:B------:R-:W-:-:S02]  /*61a0*/  F2FP.F16.F32.PACK_AB R46, RZ, R46 ;  /* 0x0000002eff2e723e */ /* 0x000fc400000000ff */
[----:B------:R-:W-:Y:S02]  /*61b0*/  F2FP.F16.F32.PACK_AB R47, RZ, R47 ;  /* 0x0000002fff2f723e */ /* 0x000fe400000000ff */
[----:B------:R-:W-:Y:S02]  /*61c0*/  F2FP.F16.F32.PACK_AB R48, RZ, R48 ;  /* 0x00000030ff30723e */ /* 0x000fe400000000ff */
[----:B------:R-:W-:Y:S02]  /*61d0*/  F2FP.F16.F32.PACK_AB R49, RZ, R49 ;  /* 0x00000031ff31723e */ /* 0x000fe400000000ff */
[----:B------:R-:W-:Y:S02]  /*61e0*/  F2FP.F16.F32.PACK_AB R50, RZ, R50 ;  /* 0x00000032ff32723e */ /* 0x000fe400000000ff */
[----:B------:R-:W-:Y:S01]  /*61f0*/  F2FP.F16.F32.PACK_AB R51, RZ, R51 ;  /* 0x00000033ff33723e */ /* 0x000fe200000000ff */
[----:B0-----:R-:W-:Y:S01]  /*6200*/  @P0 IMAD.MOV.U32 R10, RZ, RZ, R14 ;  /* 0x000000ffff0a0224 */ /* 0x001fe200078e000e */
[----:B------:R-:W-:Y:S01]  /*6210*/  F2FP.F16.F32.PACK_AB R52, RZ, R52 ;  /* 0x00000034ff34723e */ /* 0x000fe200000000ff */
[----:B------:R-:W-:Y:S01]  /*6220*/  @P0 IMAD.MOV.U32 R11, RZ, RZ, R15 ;  /* 0x000000ffff0b0224 */ /* 0x000fe200078e000f */
[----:B------:R-:W-:-:S02]  /*6230*/  F2FP.F16.F32.PACK_AB R53, RZ, R53 ;  /* 0x00000035ff35723e */ /* 0x000fc400000000ff */
[----:B------:R-:W-:Y:S02]  /*6240*/  F2FP.F16.F32.PACK_AB R54, RZ, R54 ;  /* 0x00000036ff36723e */ /* 0x000fe400000000ff */
[----:B------:R0:W-:Y:S01]  /*6250*/  @P0 STG.E.U16 desc[UR36][R10.64+0x30], R68 ;  /* 0x000030440a000986 */ /* 0x0001e2000c101524 */
[----:B------:R-:W-:Y:S02]  /*6260*/  ISETP.GT.AND P0, PT, R3, RZ, P1 ;  /* 0x000000ff0300720c */ /* 0x000fe40000f04270 */
[----:B------:R-:W-:-:S11]  /*6270*/  F2FP.F16.F32.PACK_AB R55, RZ, R55 ;  /* 0x00000037ff37723e */ /* 0x000fd600000000ff */
[----:B0-----:R-:W-:Y:S02]  /*6280*/  @P0 IMAD.MOV.U32 R10, RZ, RZ, R14 ;  /* 0x000000ffff0a0224 */ /* 0x001fe400078e000e */
[----:B------:R-:W-:-:S05]  /*6290*/  @P0 IMAD.MOV.U32 R11, RZ, RZ, R15 ;  /* 0x000000ffff0b0224 */ /* 0x000fca00078e000f */
[----:B------:R0:W-:Y:S01]  /*62a0*/  @P0 STG.E.U16 desc[UR36][R10.64+0x32], R69 ;  /* 0x000032450a000986 */ /* 0x0001e2000c101524 */
[----:B------:R-:W-:Y:S02]  /*62b0*/  ISETP.GT.AND P0, PT, R3, 0x8, P2 ;  /* 0x000000080300780c */ /* 0x000fe40001704270 */
[----:B------:R-:W-:-:S11]  /*62c0*/  ISETP.GT.AND P2, PT, R4, 0x20, PT ;  /* 0x000000200400780c */ /* 0x000fd60003f44270 */
[----:B------:R-:W-:Y:S01]  /*62d0*/  @P0 STG.E.U16 desc[UR36][R8.64+0x30], R70 ;  /* 0x0000304608000986 */ /* 0x000fe2000c101524 */
[----:B------:R-:W-:Y:S02]  /*62e0*/  ISETP.GT.AND P0, PT, R3, 0x8, P1 ;  /* 0x000000080300780c */ /* 0x000fe40000f04270 */
[----:B------:R-:W-:-:S11]  /*62f0*/  ISETP.GT.AND P1, PT, R4, 0x21, PT ;  /* 0x000000210400780c */ /* 0x000fd60003f24270 */
[----:B------:R-:W-:Y:S01]  /*6300*/  @P0 STG.E.U16 desc[UR36][R8.64+0x32], R71 ;  /* 0x0000324708000986 */ /* 0x000fe2000c101524 */
[----:B------:R-:W-:-:S13]  /*6310*/  ISETP.GT.AND P0, PT, R3, RZ, P2 ;  /* 0x000000ff0300720c */ /* 0x000fda0001704270 */
[----:B0-----:R-:W-:Y:S02]  /*6320*/  @P0 IMAD.MOV.U32 R10, RZ, RZ, R14 ;  /* 0x000000ffff0a0224 */ /* 0x001fe400078e000e */
[----:B------:R-:W-:-:S05]  /*6330*/  @P0 IMAD.MOV.U32 R11, RZ, RZ, R15 ;  /* 0x000000ffff0b0224 */ /* 0x000fca00078e000f */
[----:B------:R0:W-:Y:S01]  /*6340*/  @P0 STG.E.U16 desc[UR36][R10.64+0x40], R72 ;  /* 0x000040480a000986 */ /* 0x0001e2000c101524 */
[----:B------:R-:W-:-:S13]  /*6350*/  ISETP.GT.AND P0, PT, R3, RZ, P1 ;  /* 0x000000ff0300720c */ /* 0x000fda0000f04270 */
[----:B0-----:R-:W-:Y:S02]  /*6360*/  @P0 IMAD.MOV.U32 R10, RZ, RZ, R14 ;  /* 0x000000ffff0a0224 */ /* 0x001fe400078e000e */
[----:B------:R-:W-:-:S05]  /*6370*/  @P0 IMAD.MOV.U32 R11, RZ, RZ, R15 ;  /* 0x000000ffff0b0224 */ /* 0x000fca00078e000f */
[----:B------:R0:W-:Y:S01]  /*6380*/  @P0 STG.E.U16 desc[UR36][R10.64+0x42], R73 ;  /* 0x000042490a000986 */ /* 0x0001e2000c101524 */
[----:B------:R-:W-:Y:S02]  /*6390*/  ISETP.GT.AND P0, PT, R3, 0x8, P2 ;  /* 0x000000080300780c */ /* 0x000fe40001704270 */
[----:B------:R-:W-:-:S11]  /*63a0*/  ISETP.GT.AND P2, PT, R4, 0x38, PT ;  /* 0x000000380400780c */ /* 0x000fd60003f44270 */
[----:B------:R-:W-:Y:S01]  /*63b0*/  @P0 STG.E.U16 desc[UR36][R8.64+0x40], R74 ;  /* 0x0000404a08000986 */ /* 0x000fe2000c101524 */
[----:B------:R-:W-:-:S13]  /*63c0*/  ISETP.GT.AND P0, PT, R3, 0x8, P1 ;  /* 0x000000080300780c */ /* 0x000fda0000f04270 */
        /* <DEDUP_REMOVED lines=9> */
[----:B------:R-:W-:-:S13]  /*6460*/  ISETP.GT.AND P0, PT, R3, 0x8, P5 ;  /* 0x000000080300780c */ /* 0x000fda0002f04270 */
[----:B------:R-:W-:Y:S01]  /*6470*/  @P0 STG.E.U16 desc[UR36][R8.64+0x50], R78 ;  /* 0x0000504e08000986 */ /* 0x000fe2000c101524 */
[----:B------:R-:W-:-:S13]  /*6480*/  ISETP.GT.AND P0, PT, R3, 0x8, P4 ;  /* 0x000000080300780c */ /* 0x000fda0002704270 */
[----:B------:R-:W-:Y:S01]  /*6490*/  @P0 STG.E.U16 desc[UR36][R8.64+0x52], R79 ;  /* 0x0000524f08000986 */ /* 0x000fe2000c101524 */
[----:B------:R-:W-:-:S13]  /*64a0*/  ISETP.GT.AND P0, PT, R3, RZ, P3 ;  /* 0x000000ff0300720c */ /* 0x000fda0001f04270 */
[----:B0-----:R-:W-:Y:S02]  /*64b0*/  @P0 IMAD.MOV.U32 R10, RZ, RZ, R14 ;  /* 0x000000ffff0a0224 */ /* 0x001fe400078e000e */
[----:B------:R-:W-:-:S05]  /*64c0*/  @P0 IMAD.MOV.U32 R11, RZ, RZ, R15 ;  /* 0x000000ffff0b0224 */ /* 0x000fca00078e000f */
[----:B------:R0:W-:Y:S01]  /*64d0*/  @P0 STG.E.U16 desc[UR36][R10.64+0x60], R80 ;  /* 0x000060500a000986 */ /* 0x0001e2000c101524 */
[----:B------:R-:W-:-:S04]  /*64e0*/  ISETP.GT.AND P0, PT, R4, 0x31, PT ;  /* 0x000000310400780c */ /* 0x000fc80003f04270 */
        /* <DEDUP_REMOVED lines=8> */
[----:B------:R-:W-:-:S04]  /*6570*/  IADD3 R12, P1, R57, R8, RZ ;  /* 0x00000008390c7210 */ /* 0x000fc80007f3e0ff */
[----:B------:R-:W-:Y:S02]  /*6580*/  IADD3.X R13, R23, R9, RZ, P1, !PT ;  /* 0x00000009170d7210 */ /* 0x000fe40000ffe4ff */
[----:B------:R-:W-:-:S13]  /*6590*/  ISETP.GT.AND P1, PT, R3, RZ, P2 ;  /* 0x000000ff0300720c */ /* 0x000fda0001724270 */
[----:B------:R-:W-:Y:S01]  /*65a0*/  @P1 STG.E.U16 desc[UR36][R14.64+0x70], R84 ;  /* 0x000070540e001986 */ /* 0x000fe2000c101524 */
[----:B------:R-:W-:-:S05]  /*65b0*/  IADD3 R20, P1, R57, R8, RZ ;  /* 0x0000000839147210 */ /* 0x000fca0007f3e0ff */
[----:B------:R-:W-:Y:S01]  /*65c0*/  IMAD.X R21, R23, 0x1, R9, P1 ;  /* 0x0000000117157824 */ /* 0x000fe200008e0609 */
[----:B0-----:R-:W-:-:S05]  /*65d0*/  IADD3 R10, P1, R57, R14, RZ ;  /* 0x0000000e390a7210 */ /* 0x001fca0007f3e0ff */
[----:B------:R-:W-:Y:S01]  /*65e0*/  IMAD.X R11, R23, 0x1, R15, P1 ;  /* 0x00000001170b7824 */ /* 0x000fe200008e060f */
[----:B------:R-:W-:-:S04]  /*65f0*/  ISETP.GT.AND P1, PT, R4, 0x39, PT ;  /* 0x000000390400780c */ /* 0x000fc80003f24270 */
[----:B------:R-:W-:-:S13]  /*6600*/  ISETP.GT.AND P5, PT, R3, RZ, P1 ;  /* 0x000000ff0300720c */ /* 0x000fda0000fa4270 */
[----:B------:R-:W-:Y:S01]  /*6610*/  @P5 STG.E.U16 desc[UR36][R14.64+0x72], R85 ;  /* 0x000072550e005986 */ /* 0x000fe2000c101524 */
[----:B------:R-:W-:-:S13]  /*6620*/  ISETP.GT.AND P5, PT, R3, 0x8, P2 ;  /* 0x000000080300780c */ /* 0x000fda00017a4270 */
[----:B------:R-:W-:Y:S01]  /*6630*/  @P5 STG.E.U16 desc[UR36][R8.64+0x70], R86 ;  /* 0x0000705608005986 */ /* 0x000fe2000c101524 */
[----:B------:R-:W-:-:S13]  /*6640*/  ISETP.GT.AND P5, PT, R3, 0x8, P1 ;  /* 0x000000080300780c */ /* 0x000fda0000fa4270 */
[----:B------:R0:W-:Y:S01]  /*6650*/  @P5 STG.E.U16 desc[UR36][R8.64+0x72], R87 ;  /* 0x0000725708005986 */ /* 0x0001e2000c101524 */
[C---:B------:R-:W-:Y:S02]  /*6660*/  ISETP.GT.AND P5, PT, R3.reuse, 0x80, P6 ;  /* 0x000000800300780c */ /* 0x040fe400037a4270 */
[----:B------:R-:W-:-:S11]  /*6670*/  ISETP.GT.AND P6, PT, R3, 0x88, P6 ;  /* 0x000000880300780c */ /* 0x000fd600037c4270 */
[----:B------:R-:W-:Y:S01]  /*6680*/  @P5 STG.E.U16 desc[UR36][R10.64], R24 ;  /* 0x000000180a005986 */ /* 0x000fe2000c101524 */
[----:B------:R-:W-:-:S04]  /*6690*/  ISETP.GT.AND P5, PT, R4, 0x1, PT ;  /* 0x000000010400780c */ /* 0x000fc80003fa4270 */
[----:B------:R-:W-:-:S13]  /*66a0*/  ISETP.GT.AND P5, PT, R3, 0x80, P5 ;  /* 0x000000800300780c */ /* 0x000fda0002fa4270 */
[----:B0-----:R-:W-:Y:S02]  /*66b0*/  @P5 IMAD.MOV.U32 R8, RZ, RZ, R10 ;  /* 0x000000ffff085224 */ /* 0x001fe400078e000a */
[----:B------:R-:W-:-:S05]  /*66c0*/  @P5 IMAD.MOV.U32 R9, RZ, RZ, R11 ;  /* 0x000000ffff095224 */ /* 0x000fca00078e000b */
[----:B------:R0:W-:Y:S01]  /*66d0*/  @P5 STG.E.U16 desc[UR36][R8.64+0x2], R25 ;  /* 0x0000021908005986 */ /* 0x0001e2000c101524 */
[----:B------:R-:W-:-:S03]  /*66e0*/  ISETP.NE.AND P5, PT, R5, RZ, PT ;  /* 0x000000ff0500720c */ /* 0x000fc60003fa5270 */
[----:B------:R-:W-:Y:S01]  /*66f0*/  @P6 STG.E.U16 desc[UR36][R12.64], R26 ;  /* 0x0000001a0c006986 */ /* 0x000fe2000c101524 */
[----:B------:R-:W-:-:S04]  /*6700*/  ISETP.GT.AND P6, PT, R4, 0x1, PT ;  /* 0x000000010400780c */ /* 0x000fc80003fc4270 */
[----:B------:R-:W-:-:S13]  /*6710*/  ISETP.GT.AND P6, PT, R3, 0x88, P6 ;  /* 0x000000880300780c */ /* 0x000fda00037c4270 */
[----:B------:R-:W-:Y:S01]  /*6720*/  @P6 STG.E.U16 desc[UR36][R20.64+0x2], R27 ;  /* 0x0000021b14006986 */ /* 0x000fe2000c101524 */
[----:B------:R-:W-:-:S04]  /*6730*/  ISETP.GT.AND P6, PT, R4, 0x8, PT ;  /* 0x000000080400780c */ /* 0x000fc80003fc4270 */
[----:B------:R-:W-:-:S13]  /*6740*/  ISETP.GT.AND P6, PT, R3, 0x80, P6 ;  /* 0x000000800300780c */ /* 0x000fda00037c4270 */
[----:B0-----:R-:W-:Y:S02]  /*6750*/  @P6 IMAD.MOV.U32 R8, RZ, RZ, R10 ;  /* 0x000000ffff086224 */ /* 0x001fe400078e000a */
[----:B------:R-:W-:-:S05]  /*6760*/  @P6 IMAD.MOV.U32 R9, RZ, RZ, R11 ;  /* 0x000000ffff096224 */ /* 0x000fca00078e000b */
[----:B------:R0:W-:Y:S01]  /*6770*/  @P6 STG.E.U16 desc[UR36][R8.64+0x10], R28 ;  /* 0x0000101c08006986 */ /* 0x0001e2000c101524 */
[----:B------:R-:W-:-:S04]  /*6780*/  ISETP.GT.AND P6, PT, R4, 0x9, PT ;  /* 0x000000090400780c */ /* 0x000fc80003fc4270 */
[----:B------:R-:W-:-:S13]  /*6790*/  ISETP.GT.AND P6, PT, R3, 0x80, P6 ;  /* 0x000000800300780c */ /* 0x000fda00037c4270 */
[----:B0-----:R-:W-:Y:S02]  /*67a0*/  @P6 IMAD.MOV.U32 R8, RZ, RZ, R10 ;  /* 0x000000ffff086224 */ /* 0x001fe400078e000a */
[----:B------:R-:W-:-:S05]  /*67b0*/  @P6 IMAD.MOV.U32 R9, RZ, RZ, R11 ;  /* 0x000000ffff096224 */ /* 0x000fca00078e000b */
[----:B------:R0:W-:Y:S01]  /*67c0*/  @P6 STG.E.U16 desc[UR36][R8.64+0x12], R29 ;  /* 0x0000121d08006986 */ /* 0x0001e2000c101524 */
[----:B------:R-:W-:-:S04]  /*67d0*/  ISETP.GT.AND P6, PT, R4, 0x8, PT ;  /* 0x000000080400780c */ /* 0x000fc80003fc4270 */
[----:B------:R-:W-:-:S13]  /*67e0*/  ISETP.GT.AND P6, PT, R3, 0x88, P6 ;  /* 0x000000880300780c */ /* 0x000fda00037c4270 */
        /* <DEDUP_REMOVED lines=45> */
[----:B------:R-:W-:Y:S01]  /*6ac0*/  @P6 STG.E.U16 desc[UR36][R8.64+0x42], R41 ;  /* 0x0000422908006986 */ /* 0x000fe2000c101524 */
[----:B------:R-:W-:-:S04]  /*6ad0*/  ISETP.GT.AND P6, PT, R4, 0x20, PT ;  /* 0x000000200400780c */ /* 0x000fc80003fc4270 */
[----:B------:R-:W-:-:S13]  /*6ae0*/  ISETP.GT.AND P6, PT, R3, 0x88, P6 ;  /* 0x000000880300780c */ /* 0x000fda00037c4270 */
[----:B------:R-:W-:Y:S01]  /*6af0*/  @P6 STG.E.U16 desc[UR36][R6.64+0x40], R42 ;  /* 0x0000402a06006986 */ /* 0x000fe2000c101524 */
[----:B------:R-:W-:-:S04]  /*6b00*/  ISETP.GT.AND P6, PT, R4, 0x21, PT ;  /* 0x000000210400780c */ /* 0x000fc80003fc4270 */
[----:B------:R-:W-:-:S13]  /*6b10*/  ISETP.GT.AND P6, PT, R3, 0x88, P6 ;  /* 0x000000880300780c */ /* 0x000fda00037c4270 */
[----:B------:R-:W-:Y:S02]  /*6b20*/  @P6 IMAD.MOV.U32 R4, RZ, RZ, R6 ;  /* 0x000000ffff046224 */ /* 0x000fe400078e0006 */
[----:B------:R-:W-:-:S05]  /*6b30*/  @P6 IMAD.MOV.U32 R5, RZ, RZ, R7 ;  /* 0x000000ffff056224 */ /* 0x000fca00078e0007 */
[----:B------:R0:W-:Y:S01]  /*6b40*/  @P6 STG.E.U16 desc[UR36][R4.64+0x42], R43 ;  /* 0x0000422b04006986 */ /* 0x0001e2000c101524 */
[C---:B------:R-:W-:Y:S02]  /*6b50*/  ISETP.GT.AND P6, PT, R3.reuse, 0x80, P5 ;  /* 0x000000800300780c */ /* 0x040fe40002fc4270 */
[----:B------:R-:W-:-:S11]  /*6b60*/  ISETP.GT.AND P5, PT, R3, 0x88, P5 ;  /* 0x000000880300780c */ /* 0x000fd60002fa4270 */
[----:B0-----:R-:W-:Y:S02]  /*6b70*/  @P6 IMAD.MOV.U32 R4, RZ, RZ, R10 ;  /* 0x000000ffff046224 */ /* 0x001fe400078e000a */
[----:B------:R-:W-:-:S05]  /*6b80*/  @P6 IMAD.MOV.U32 R5, RZ, RZ, R11 ;  /* 0x000000ffff056224 */ /* 0x000fca00078e000b */
[----:B------:R0:W-:Y:S01]  /*6b90*/  @P6 STG.E.U16 desc[UR36][R4.64+0x50], R44 ;  /* 0x0000502c04006986 */ /* 0x0001e2000c101524 */
[C---:B------:R-:W-:Y:S02]  /*6ba0*/  ISETP.GT.AND P6, PT, R3.reuse, 0x80, P4 ;  /* 0x000000800300780c */ /* 0x040fe400027c4270 */
[----:B------:R-:W-:-:S11]  /*6bb0*/  ISETP.GT.AND P4, PT, R3, 0x88, P4 ;  /* 0x000000880300780c */ /* 0x000fd60002784270 */
[----:B0-----:R-:W-:Y:S02]  /*6bc0*/  @P6 IMAD.MOV.U32 R4, RZ, RZ, R10 ;  /* 0x000000ffff046224 */ /* 0x001fe400078e000a */
[----:B------:R-:W-:-:S05]  /*6bd0*/  @P6 IMAD.MOV.U32 R5, RZ, RZ, R11 ;  /* 0x000000ffff056224 */ /* 0x000fca00078e000b */
[----:B------:R0:W-:Y:S02]  /*6be0*/  @P6 STG.E.U16 desc[UR36][R4.64+0x52], R45 ;  /* 0x0000522d04006986 */ /* 0x0001e4000c101524 */
[----:B0-----:R-:W-:Y:S02]  /*6bf0*/  @P5 IMAD.MOV.U32 R4, RZ, RZ, R6 ;  /* 0x000000ffff045224 */ /* 0x001fe400078e0006 */
[----:B------:R-:W-:-:S05]  /*6c00*/  @P5 IMAD.MOV.U32 R5, RZ, RZ, R7 ;  /* 0x000000ffff055224 */ /* 0x000fca00078e0007 */
[----:B------:R0:W-:Y:S01]  /*6c10*/  @P5 STG.E.U16 desc[UR36][R4.64+0x50], R46 ;  /* 0x0000502e04005986 */ /* 0x0001e2000c101524 */
[C---:B------:R-:W-:Y:S02]  /*6c20*/  ISETP.GT.AND P5, PT, R3.reuse, 0x80, P3 ;  /* 0x000000800300780c */ /* 0x040fe40001fa4270 */
[----:B------:R-:W-:Y:S01]  /*6c30*/  ISETP.GT.AND P3, PT, R3, 0x88, P3 ;  /* 0x000000880300780c */ /* 0x000fe20001f64270 */
        /* <DEDUP_REMOVED lines=14> */
[----:B------:R-:W-:Y:S02]  /*6d20*/  ISETP.GT.AND P1, PT, R3, 0x88, P1 ;  /* 0x000000880300780c */ /* 0x000fe40000f24270 */
[----:B0-----:R-:W-:Y:S01]  /*6d30*/  @P3 MOV R4, R6 ;  /* 0x0000000600043202 */ /* 0x001fe20000000f00 */
[----:B------:R-:W-:-:S05]  /*6d40*/  @P3 IMAD.MOV.U32 R5, RZ, RZ, R7 ;  /* 0x000000ffff053224 */ /* 0x000fca00078e0007 */
[----:B------:R0:W-:Y:S02]  /*6d50*/  @P3 STG.E.U16 desc[UR36][R4.64+0x60], R50 ;  /* 0x0000603204003986 */ /* 0x0001e4000c101524 */
[----:B0-----:R-:W-:Y:S02]  /*6d60*/  @P0 IMAD.MOV.U32 R4, RZ, RZ, R6 ;  /* 0x000000ffff040224 */ /* 0x001fe400078e0006 */
[----:B------:R-:W-:-:S05]  /*6d70*/  @P0 IMAD.MOV.U32 R5, RZ, RZ, R7 ;  /* 0x000000ffff050224 */ /* 0x000fca00078e0007 */
[----:B------:R0:W-:Y:S02]  /*6d80*/  @P0 STG.E.U16 desc[UR36][R4.64+0x62], R51 ;  /* 0x0000623304000986 */ /* 0x0001e4000c101524 */
[----:B0-----:R-:W-:Y:S02]  /*6d90*/  @P5 IMAD.MOV.U32 R4, RZ, RZ, R10 ;  /* 0x000000ffff045224 */ /* 0x001fe400078e000a */
[----:B------:R-:W-:-:S05]  /*6da0*/  @P5 IMAD.MOV.U32 R5, RZ, RZ, R11 ;  /* 0x000000ffff055224 */ /* 0x000fca00078e000b */
[----:B------:R0:W-:Y:S04]  /*6db0*/  @P5 STG.E.U16 desc[UR36][R4.64+0x70], R52 ;  /* 0x0000703404005986 */ /* 0x0001e8000c101524 */
[----:B------:R1:W-:Y:S01]  /*6dc0*/  @P4 STG.E.U16 desc[UR36][R10.64+0x72], R53 ;  /* 0x000072350a004986 */ /* 0x0003e2000c101524 */
[----:B0-----:R-:W-:Y:S02]  /*6dd0*/  @P2 IMAD.MOV.U32 R4, RZ, RZ, R6 ;  /* 0x000000ffff042224 */ /* 0x001fe400078e0006 */
[----:B------:R-:W-:-:S05]  /*6de0*/  @P2 IMAD.MOV.U32 R5, RZ, RZ, R7 ;  /* 0x000000ffff052224 */ /* 0x000fca00078e0007 */
[----:B------:R1:W-:Y:S04]  /*6df0*/  @P2 STG.E.U16 desc[UR36][R4.64+0x70], R54 ;  /* 0x0000703604002986 */ /* 0x0003e8000c101524 */
[----:B------:R1:W-:Y:S02]  /*6e00*/  @P1 STG.E.U16 desc[UR36][R6.64+0x72], R55 ;  /* 0x0000723706001986 */ /* 0x0003e4000c101524 */
.L_x_152:
[----:B------:R-:W-:Y:S05]  /*6e10*/  BSYNC B0 ;  /* 0x0000000000007941 */ /* 0x000fea0003800000 */
.L_x_28:
[----:B------:R-:W-:Y:S01]  /*6e20*/  ULDC UR4, c[0x0][0xc] ;  /* 0x0000030000047ab9 */ /* 0x000fe20000000800 */
[----:B------:R-:W-:Y:S01]  /*6e30*/  ULDC UR5, c[0x0][0x10] ;  /* 0x0000040000057ab9 */ /* 0x000fe20000000800 */
[----:B------:R-:W2:Y:S01]  /*6e40*/  LDC R3, c[0x0][0x14] ;  /* 0x00000500ff037b82 */ /* 0x000ea20000000800 */
[----:B------:R-:W-:Y:S01]  /*6e50*/  UIMAD.WIDE.U32 UR4, UR4, UR5, URZ ;  /* 0x00000005040472a5 */ /* 0x000fe2000f8e003f */
[----:B------:R-:W-:Y:S02]  /*6e60*/  IMAD.MOV.U32 R90, RZ, RZ, -0x1 ;  /* 0xffffffffff5a7424 */ /* 0x000fe400078e00ff */
[----:B------:R-:W-:-:S03]  /*6e70*/  IMAD.MOV.U32 R23, RZ, RZ, -0x1 ;  /* 0xffffffffff177424 */ /* 0x000fc600078e00ff */
[----:B--2---:R-:W-:-:S04]  /*6e80*/  IMAD.WIDE.U32 R16, R3, UR4, R16 ;  /* 0x0000000403107c25 */ /* 0x004fc8000f8e0010 */
[----:B------:R-:W-:Y:S01]  /*6e90*/  IMAD R3, R3, UR5, RZ ;  /* 0x0000000503037c24 */ /* 0x000fe2000f8e02ff */
[----:B------:R-:W-:Y:S02]  /*6ea0*/  ULDC.64 UR4, c[0x0][0x650] ;  /* 0x0001940000047ab9 */ /* 0x000fe40000000a00 */
[----:B------:R-:W-:Y:S01]  /*6eb0*/  ISETP.GE.U32.AND P0, PT, R16, UR4, PT ;  /* 0x0000000410007c0c */ /* 0x000fe2000bf06070 */
[--C-:B------:R-:W-:Y:S01]  /*6ec0*/  IMAD.IADD R17, R17, 0x1, R3.reuse ;  /* 0x0000000111117824 */ /* 0x100fe200078e0203 */
[----:B------:R-:W-:-:S04]  /*6ed0*/  PRMT R3, RZ, 0x7610, R3 ;  /* 0x00007610ff037816 */ /* 0x000fc80000000003 */
[----:B------:R-:W-:-:S13]  /*6ee0*/  ISETP.GE.U32.AND.EX P0, PT, R17, UR5, PT, P0 ;  /* 0x0000000511007c0c */ /* 0x000fda000bf06100 */
[----:B------:R-:W-:Y:S05]  /*6ef0*/  @P0 BRA `(.L_x_153) ;  /* 0x0000000400640947 */ /* 0x000fea0003800000 */
[----:B0-----:R-:W0:Y:S01]  /*6f00*/  S2R R12, SR_CTAID.X ;  /* 0x00000000000c7919 */ /* 0x001e220000002500 */
[----:B-1--4-:R-:W1:Y:S01]  /*6f10*/  LDC.64 R10, c[0x0][0x628] ;  /* 0x00018a00ff0a7b82 */ /* 0x012e620000000a00 */
[----:B------:R-:W-:Y:S01]  /*6f20*/  ULDC UR4, c[0x0][0x150] ;  /* 0x0000540000047ab9 */ /* 0x000fe20000000800 */
[----:B------:R-:W-:Y:S01]  /*6f30*/  IMAD.MOV.U32 R8, RZ, RZ, R16 ;  /* 0x000000ffff087224 */ /* 0x000fe200078e0010 */
[----:B------:R-:W2:Y:S01]  /*6f40*/  S2R R24, SR_CTAID.Y ;  /* 0x0000000000187919 */ /* 0x000ea20000002600 */
[----:B------:R-:W-:-:S04]  /*6f50*/  IMAD.MOV.U32 R9, RZ, RZ, R17 ;  /* 0x000000ffff097224 */ /* 0x000fc800078e0011 */
[----:B------:R-:W4:Y:S08]  /*6f60*/  LDC R21, c[0x0][0x144] ;  /* 0x00005100ff157b82 */ /* 0x000f300000000800 */
[----:B------:R-:W2:Y:S08]  /*6f70*/  LDC R0, c[0x0][0x630] ;  /* 0x00018c00ff007b82 */ /* 0x000eb00000000800 */
[----:B------:R-:W2:Y:S01]  /*6f80*/  LDC.64 R14, c[0x0][0x620] ;  /* 0x00018800ff0e7b82 */ /* 0x000ea20000000a00 */
[----:B-1----:R-:W-:-:S04]  /*6f90*/  ISETP.NE.U32.AND P0, PT, R10, RZ, PT ;  /* 0x000000ff0a00720c */ /* 0x002fc80003f05070 */
[----:B------:R-:W-:Y:S02]  /*6fa0*/  ISETP.NE.AND.EX P0, PT, R11, RZ, PT, P0 ;  /* 0x000000ff0b00720c */ /* 0x000fe40003f05300 */
[----:B0-----:R-:W-:-:S05]  /*6fb0*/  I2FP.F32.U32 R3, R12 ;  /* 0x0000000c00037245 */ /* 0x001fca0000201000 */
[----:B------:R-:W-:-:S04]  /*6fc0*/  FMUL R3, R3, UR4 ;  /* 0x0000000403037c20 */ /* 0x000fc80008400000 */
[----:B------:R0:W1:Y:S02]  /*6fd0*/  F2I.U32.TRUNC.NTZ R20, R3 ;  /* 0x0000000300147305 */ /* 0x000064000020f000 */
[----:B----4-:R-:W-:Y:S05]  /*6fe0*/  @!P0 BRA `(.L_x_154) ;  /* 0x0000000000288947 */ /* 0x010fea0003800000 */
[----:B0-----:R-:W0:Y:S02]  /*6ff0*/  LDC R3, c[0x0][0x634] ;  /* 0x00018d00ff037b82 */ /* 0x001e240000000800 */
        /* <DEDUP_REMOVED lines=9> */
.L_x_154:
[----:B------:R-:W4:Y:S01]  /*7090*/  LDC.64 R28, c[0x0][0x640] ;  /* 0x00019000ff1c7b82 */ /* 0x000f220000000a00 */
[-CC-:B--2---:R-:W-:Y:S01]  /*70a0*/  SHF.R.U64 R23, R8, R0.reuse, R9.reuse ;  /* 0x0000000008177219 */ /* 0x184fe20000001209 */
[----:B-1----:R-:W-:Y:S01]  /*70b0*/  IMAD.MOV R20, RZ, RZ, -R20 ;  /* 0x000000ffff147224 */ /* 0x002fe200078e0a14 */
[----:B------:R-:W-:Y:S01]  /*70c0*/  SHF.R.U32.HI R0, RZ, R0, R9 ;  /* 0x00000000ff007219 */ /* 0x000fe20000011609 */
[----:B------:R-:W-:Y:S01]  /*70d0*/  ULDC UR4, c[0x0][0x154] ;  /* 0x0000550000047ab9 */ /* 0x000fe20000000800 */
[----:B0-----:R-:W-:Y:S01]  /*70e0*/  IADD3 R3, P0, RZ, -R23, RZ ;  /* 0x80000017ff037210 */ /* 0x001fe20007f1e0ff */
[----:B------:R-:W-:Y:S02]  /*70f0*/  IMAD R21, R21, R20, R12 ;  /* 0x0000001415157224 */ /* 0x000fe400078e020c */
[----:B------:R-:W0:Y:S01]  /*7100*/  LDC R6, c[0x0][0x618] ;  /* 0x00018600ff067b82 */ /* 0x000e220000000800 */
[----:B------:R-:W-:Y:S02]  /*7110*/  IMAD.MOV.U32 R7, RZ, RZ, 0x1 ;  /* 0x00000001ff077424 */ /* 0x000fe400078e00ff */
[----:B------:R-:W-:-:S04]  /*7120*/  IMAD.X R5, RZ, RZ, ~R0, P0 ;  /* 0x000000ffff057224 */ /* 0x000fc800000e0e00 */
[-C--:B------:R-:W-:Y:S01]  /*7130*/  IMAD R0, R5, R14.reuse, RZ ;  /* 0x0000000e05007224 */ /* 0x080fe200078e02ff */
[----:B------:R-:W1:Y:S01]  /*7140*/  LDC R8, c[0x0][0x608] ;  /* 0x00018200ff087b82 */ /* 0x000e620000000800 */
[----:B------:R-:W-:-:S04]  /*7150*/  IMAD.WIDE.U32 R4, R3, R14, R16 ;  /* 0x0000000e03047225 */ /* 0x000fc800078e0010 */
[----:B------:R-:W-:Y:S01]  /*7160*/  IMAD R3, R3, R15, R0 ;  /* 0x0000000f03037224 */ /* 0x000fe200078e0200 */
[----:B------:R-:W-:Y:S02]  /*7170*/  I2FP.F32.U32 R0, R24 ;  /* 0x0000001800007245 */ /* 0x000fe40000201000 */
[----:B------:R-:W2:Y:S01]  /*7180*/  LDC R26, c[0x0][0x658] ;  /* 0x00019600ff1a7b82 */ /* 0x000ea20000000800 */
[----:B------:R-:W-:Y:S01]  /*7190*/  IMAD.IADD R3, R5, 0x1, R3 ;  /* 0x0000000105037824 */ /* 0x000fe200078e0203 */
[----:B----4-:R-:W-:Y:S01]  /*71a0*/  ISETP.NE.U32.AND P0, PT, R28, RZ, PT ;  /* 0x000000ff1c00720c */ /* 0x010fe20003f05070 */
[----:B------:R-:W-:Y:S01]  /*71b0*/  FMUL R0, R0, UR4 ;  /* 0x0000000400007c20 */ /* 0x000fe20008400000 */
[----:B------:R-:W-:Y:S02]  /*71c0*/  IMAD.MOV.U32 R5, RZ, RZ, -0x1 ;  /* 0xffffffffff057424 */ /* 0x000fe400078e00ff */
[----:B------:R-:W-:Y:S01]  /*71d0*/  ISETP.NE.AND.EX P0, PT, R29, RZ, PT, P0 ;  /* 0x000000ff1d00720c */ /* 0x000fe20003f05300 */
[----:B------:R4:W2:Y:S01]  /*71e0*/  F2I.U32.TRUNC.NTZ R13, R0 ;  /* 0x00000000000d7305 */ /* 0x0008a2000020f000 */
[----:B------:R-:W3:Y:S01]  /*71f0*/  LDC R15, c[0x0][0x148] ;  /* 0x00005200ff0f7b82 */ /* 0x000ee20000000800 */
[----:B0-----:R-:W-:-:S02]  /*7200*/  SHF.R.U64 R12, R4, R6, R3 ;  /* 0x00000006040c7219 */ /* 0x001fc40000001203 */
[----:B------:R-:W-:-:S05]  /*7210*/  SHF.R.U32.HI R3, RZ, R6, R3 ;  /* 0x00000006ff037219 */ /* 0x000fca0000011603 */
[----:B------:R-:W0:Y:S01]  /*7220*/  LDC R20, c[0x0][0x600] ;  /* 0x00018000ff147b82 */ /* 0x000e220000000800 */
[-CC-:B-1----:R-:W-:Y:S02]  /*7230*/  SHF.R.U64 R10, R12, R8.reuse, R3.reuse ;  /* 0x000000080c0a7219 */ /* 0x182fe40000001203 */
[----:B------:R-:W-:-:S05]  /*7240*/  SHF.R.U32.HI R3, RZ, R8, R3 ;  /* 0x00000008ff037219 */ /* 0x000fca0000011603 */
[----:B------:R-:W1:Y:S01]  /*7250*/  LDC R27, c[0x0][0x648] ;  /* 0x00019200ff1b7b82 */ /* 0x000e620000000800 */
[-C--:B--2---:R-:W-:Y:S02]  /*7260*/  SHF.L.U32 R4, R5, R26.reuse, RZ ;  /* 0x0000001a05047219 */ /* 0x084fe400000006ff */
[-CC-:B------:R-:W-:Y:S02]  /*7270*/  SHF.R.U64 R14, R10, R26.reuse, R3.reuse ;  /* 0x0000001a0a0e7219 */ /* 0x180fe40000001203 */
[----:B------:R-:W-:Y:S02]  /*7280*/  SHF.R.U32.HI R5, RZ, R26, R3 ;  /* 0x0000001aff057219 */ /* 0x000fe40000011603 */
[----:B------:R-:W-:Y:S01]  /*7290*/  LOP3.LUT R25, RZ, R4, RZ, 0x33, !PT ;  /* 0x00000004ff197212 */ /* 0x000fe200078e33ff */
[----:B------:R-:W2:Y:S01]  /*72a0*/  LDC R30, c[0x0][0x638] ;  /* 0x00018e00ff1e7b82 */ /* 0x000ea20000000800 */
[----:B------:R-:W-:Y:S01]  /*72b0*/  SHF.L.U32 R26, R7, R26, RZ ;  /* 0x0000001a071a7219 */ /* 0x000fe200000006ff */
[----:B------:R-:W-:-:S06]  /*72c0*/  IMAD.MOV.U32 R4, RZ, RZ, R14 ;  /* 0x000000ffff047224 */ /* 0x000fcc00078e000e */
[----:B------:R-:W0:Y:S01]  /*72d0*/  LDC R31, c[0x0][0x610] ;  /* 0x00018400ff1f7b82 */ /* 0x000e220000000800 */
[----:B----4-:R-:W-:Y:S05]  /*72e0*/  @!P0 BRA `(.L_x_155) ;  /* 0x0000000000288947 */ /* 0x010fea0003800000 */
[----:B------:R-:W4:Y:S02]  /*72f0*/  LDC R3, c[0x0][0x64c] ;  /* 0x00019300ff037b82 */ /* 0x000f240000000800 */
[----:B----4-:R-:W-:-:S05]  /*7300*/  IADD3 R3, P0, R14, R3, RZ ;  /* 0x000000030e037210 */ /* 0x010fca0007f1e0ff */
        /* <DEDUP_REMOVED lines=8> */
.L_x_155:
[----:B------:R-:W-:Y:S01]  /*7390*/  ISETP.NE.AND P0, PT, R2, 0x1, PT ;  /* 0x000000010200780c */ /* 0x000fe20003f05270 */
[----:B0-----:R-:W-:Y:S01]  /*73a0*/  VIADD R7, R20, 0xffffffff ;  /* 0xffffffff14077836 */ /* 0x001fe20000000000 */
[----:B-1----:R-:W-:Y:S01]  /*73b0*/  SHF.R.U64 R0, R4, R27, R5 ;  /* 0x0000001b04007219 */ /* 0x002fe20000001205 */
[----:B------:R-:W-:Y:S01]  /*73c0*/  IMAD.MOV R13, RZ, RZ, -R13 ;  /* 0x000000ffff0d7224 */ /* 0x000fe200078e0a0d */
[----:B------:R-:W-:Y:S01]  /*73d0*/  LOP3.LUT R5, R10, R25, RZ, 0xc0, !PT ;  /* 0x000000190a057212 */ /* 0x000fe200078ec0ff */
[----:B------:R-:W-:Y:S01]  /*73e0*/  IMAD.MOV.U32 R4, RZ, RZ, 0x1 ;  /* 0x00000001ff047424 */ /* 0x000fe200078e00ff */
[----:B------:R-:W-:Y:S01]  /*73f0*/  LOP3.LUT R12, R12, R7, RZ, 0xc0, !PT ;  /* 0x000000070c0c7212 */ /* 0x000fe200078ec0ff */
[----:B------:R-:W-:Y:S02]  /*7400*/  IMAD.MOV R3, RZ, RZ, -R0 ;  /* 0x000000ffff037224 */ /* 0x000fe400078e0a00 */
[----:B------:R-:W-:Y:S02]  /*7410*/  IMAD R0, R26, R0, R5 ;  /* 0x000000001a007224 */ /* 0x000fe400078e0205 */
[----:B--2---:R-:W-:-:S02]  /*7420*/  IMAD R3, R3, R30, R14 ;  /* 0x0000001e03037224 */ /* 0x004fc400078e020e */
[----:B---3--:R-:W-:Y:S02]  /*7430*/  @P0 IMAD R21, R15, R13, R24 ;  /* 0x0000000d0f150224 */ /* 0x008fe400078e0218 */
[----:B------:R-:W-:Y:S01]  /*7440*/  IMAD R5, R3, R20, R12 ;  /* 0x0000001403057224 */ /* 0x000fe200078e020c */
[----:B------:R-:W-:Y:S01]  /*7450*/  PRMT R3, R4, 0x7610, R3 ;  /* 0x0000761004037816 */ /* 0x000fe20000000003 */
[----:B------:R-:W-:-:S05]  /*7460*/  IMAD R0, R0, R31, R21 ;  /* 0x0000001f00007224 */ /* 0x000fca00078e0215 */
[----:B------:R-:W-:Y:S02]  /*7470*/  SEL R90, R5, R0, !P0 ;  /* 0x00000000055a7207 */ /* 0x000fe40004000000 */
[----:B------:R-:W-:-:S07]  /*7480*/  SEL R0, R0, R5, !P0 ;  /* 0x0000000500007207 */ /* 0x000fce0004000000 */
.L_x_153:
[----:B------:R-:W-:Y:S01]  /*7490*/  LOP3.LUT P0, RZ, R3, 0xff, RZ, 0xc0, !PT ;  /* 0x000000ff03ff7812 */ /* 0x000fe2000780c0ff */
[----:B------:R-:W-:-:S12]  /*74a0*/  IMAD.MOV.U32 R94, RZ, RZ, R0 ;  /* 0x000000ffff5e7224 */ /* 0x000fd800078e0000 */
[----:B------:R-:W-:Y:S05]  /*74b0*/  @P0 BRA `(.L_x_156) ;  /* 0xffffff9800a80947 */ /* 0x000fea000383ffff */
[----:B------:R-:W-:Y:S05]  /*74c0*/  EXIT ;  /* 0x000000000000794d */ /* 0x000fea0003800000 */
.L_x_3:
[----:B0-----:R-:W-:Y:S01]  /*74d0*/  ULDC.64 UR4, c[0x0][0x650] ;  /* 0x0001940000047ab9 */ /* 0x001fe20000000a00 */
        /* <DEDUP_REMOVED lines=16> */
[----:B0-----:R-:W-:-:S04]  /*75e0*/  IADD3 R11, P0, R16, R7, RZ ;  /* 0x00000007100b7210 */ /* 0x001fc80007f1e0ff */
[----:B------:R-:W-:-:S05]  /*75f0*/  IADD3.X R15, RZ, R17, RZ, P0, !PT ;  /* 0x00000011ff0f7210 */ /* 0x000fca00007fe4ff */
[----:B------:R-:W-:-:S04]  /*7600*/  IMAD.WIDE.U32 R6, R15, R12, RZ ;  /* 0x0000000c0f067225 */ /* 0x000fc800078e00ff */
[----:B------:R-:W-:-:S04]  /*7610*/  IMAD.WIDE.U32 R8, P0, R11, R13, R6 ;  /* 0x0000000d0b087225 */ /* 0x000fc80007800006 */
[----:B------:R-:W-:-:S04]  /*7620*/  IMAD.WIDE.U32 R6, R11, R12, RZ ;  /* 0x0000000c0b067225 */ /* 0x000fc800078e00ff */
[----:B------:R-:W-:Y:S01]  /*7630*/  IMAD.X R11, RZ, RZ, RZ, P0 ;  /* 0x000000ffff0b7224 */ /* 0x000fe200000e06ff */
[----:B------:R-:W-:Y:S01]  /*7640*/  IADD3 RZ, P0, R7, R8, RZ ;  /* 0x0000000807ff7210 */ /* 0x000fe20007f1e0ff */
[----:B------:R-:W-:-:S04]  /*7650*/  IMAD.MOV.U32 R10, RZ, RZ, R9 ;  /* 0x000000ffff0a7224 */ /* 0x000fc800078e0009 */
[----:B------:R-:W-:-:S08]  /*7660*/  IMAD.WIDE.U32.X R10, R15, R13, R10, P0 ;  /* 0x0000000d0f0a7225 */ /* 0x000fd000000e040a */
.L_x_158:
[--C-:B------:R-:W-:Y:S01]  /*7670*/  SHF.R.U64 R12, R10, R14, R11.reuse ;  /* 0x0000000e0a0c7219 */ /* 0x100fe2000000120b */
[----:B------:R-:W0:Y:S01]  /*7680*/  LDC R22, c[0x0][0x618] ;  /* 0x00018600ff167b82 */ /* 0x000e220000000800 */
[----:B------:R-:W-:Y:S01]  /*7690*/  I2FP.F32.U32 R6, R4 ;  /* 0x0000000400067245 */ /* 0x000fe20000201000 */
[----:B------:R-:W-:Y:S01]  /*76a0*/  ULDC UR4, c[0x0][0x150] ;  /* 0x0000540000047ab9 */ /* 0x000fe20000000800 */
[----:B------:R-:W-:Y:S02]  /*76b0*/  SHF.R.U32.HI R5, RZ, R14, R11 ;  /* 0x0000000eff057219 */ /* 0x000fe4000001160b */
[----:B------:R-:W-:Y:S01]  /*76c0*/  IADD3 R9, P0, RZ, -R12, RZ ;  /* 0x8000000cff097210 */ /* 0x000fe20007f1e0ff */
[----:B------:R-:W-:Y:S01]  /*76d0*/  FMUL R11, R6, UR4 ;  /* 0x00000004060b7c20 */ /* 0x000fe20008400000 */
[----:B------:R-:W-:Y:S01]  /*76e0*/  ULDC UR4, c[0x0][0x154] ;  /* 0x0000550000047ab9 */ /* 0x000fe20000000800 */
[----:B------:R-:W1:Y:S02]  /*76f0*/  LDC.64 R24, c[0x0][0x640] ;  /* 0x00019000ff187b82 */ /* 0x000e640000000a00 */
[----:B------:R-:W-:-:S02]  /*7700*/  IMAD.X R5, RZ, RZ, ~R5, P0 ;  /* 0x000000ffff057224 */ /* 0x000fc400000e0e05 */
[----:B------:R-:W2:Y:S01]  /*7710*/  F2I.U32.TRUNC.NTZ R11, R11 ;  /* 0x0000000b000b7305 */ /* 0x000ea2000020f000 */
[----:B------:R-:W-:-:S03]  /*7720*/  IMAD.WIDE.U32 R6, R9, R20, R16 ;  /* 0x0000001409067225 */ /* 0x000fc600078e0010 */
[----:B------:R-:W3:Y:S01]  /*7730*/  LDC R13, c[0x0][0x144] ;  /* 0x00005100ff0d7b82 */ /* 0x000ee20000000800 */
[----:B------:R-:W-:-:S04]  /*7740*/  IMAD R8, R5, R20, RZ ;  /* 0x0000001405087224 */ /* 0x000fc800078e02ff */
[----:B------:R-:W-:Y:S02]  /*7750*/  IMAD R5, R9, R21, R8 ;  /* 0x0000001509057224 */ /* 0x000fe400078e0208 */
[----:B------:R-:W-:Y:S01]  /*7760*/  IMAD.MOV.U32 R8, RZ, RZ, -0x1 ;  /* 0xffffffffff087424 */ /* 0x000fe200078e00ff */
[----:B------:R-:W4:Y:S01]  /*7770*/  LDC R14, c[0x0][0x608] ;  /* 0x00018200ff0e7b82 */ /* 0x000f220000000800 */
[----:B------:R-:W-:Y:S01]  /*7780*/  IMAD.IADD R5, R7, 0x1, R5 ;  /* 0x0000000107057824 */ /* 0x000fe200078e0205 */
[----:B------:R-:W-:-:S04]  /*7790*/  I2FP.F32.U32 R7, R3 ;  /* 0x0000000300077245 */ /* 0x000fc80000201000 */
[-C--:B0-----:R-:W-:Y:S01]  /*77a0*/  SHF.R.U64 R10, R6, R22.reuse, R5 ;  /* 0x00000016060a7219 */ /* 0x081fe20000001205 */
[----:B--2---:R-:W-:Y:S01]  /*77b0*/  IMAD.MOV R6, RZ, RZ, -R11 ;  /* 0x000000ffff067224 */ /* 0x004fe200078e0a0b */
[----:B------:R-:W0:Y:S01]  /*77c0*/  LDC R9, c[0x0][0x658] ;  /* 0x00019600ff097b82 */ /* 0x000e220000000800 */
[----:B-1----:R-:W-:Y:S01]  /*77d0*/  ISETP.NE.U32.AND P0, PT, R24, RZ, PT ;  /* 0x000000ff1800720c */ /* 0x002fe20003f05070 */
[----:B------:R-:W-:Y:S01]  /*77e0*/  FMUL R7, R7, UR4 ;  /* 0x0000000407077c20 */ /* 0x000fe20008400000 */
[----:B------:R-:W-:Y:S02]  /*77f0*/  SHF.R.U32.HI R5, RZ, R22, R5 ;  /* 0x00000016ff057219 */ /* 0x000fe40000011605 */
[----:B------:R-:W-:-:S03]  /*7800*/  ISETP.NE.AND.EX P0, PT, R25, RZ, PT, P0 ;  /* 0x000000ff1900720c */ /* 0x000fc60003f05300 */
[----:B------:R-:W1:Y:S01]  /*7810*/  LDC R20, c[0x0][0x148] ;  /* 0x00005200ff147b82 */ /* 0x000e620000000800 */
[----:B---3--:R-:W-:Y:S02]  /*7820*/  IMAD R23, R13, R6, R4 ;  /* 0x000000060d177224 */ /* 0x008fe400078e0204 */
[----:B------:R-:W-:-:S05]  /*7830*/  IMAD.MOV.U32 R6, RZ, RZ, 0x1 ;  /* 0x00000001ff067424 */ /* 0x000fca00078e00ff */
[----:B------:R-:W2:Y:S01]  /*7840*/  LDC R21, c[0x0][0x600] ;  /* 0x00018000ff157b82 */ /* 0x000ea20000000800 */
[-CC-:B----4-:R-:W-:Y:S02]  /*7850*/  SHF.R.U64 R13, R10, R14.reuse, R5.reuse ;  /* 0x0000000e0a0d7219 */ /* 0x190fe40000001205 */
[----:B------:R-:W-:Y:S02]  /*7860*/  SHF.R.U32.HI R4, RZ, R14, R5 ;  /* 0x0000000eff047219 */ /* 0x000fe40000011605 */
[----:B------:R3:W4:Y:S03]  /*7870*/  F2I.U32.TRUNC.NTZ R14, R7 ;  /* 0x00000007000e7305 */ /* 0x000726000020f000 */
[----:B------:R-:W1:Y:S01]  /*7880*/  LDC R26, c[0x0][0x648] ;  /* 0x00019200ff1a7b82 */ /* 0x000e620000000800 */
[-C--:B0-----:R-:W-:Y:S02]  /*7890*/  SHF.R.U64 R15, R13, R9.reuse, R4 ;  /* 0x000000090d0f7219 */ /* 0x081fe40000001204 */
[----:B------:R-:W-:-:S02]  /*78a0*/  SHF.L.U32 R8, R8, R9, RZ ;  /* 0x0000000908087219 */ /* 0x000fc400000006ff */
[-C--:B------:R-:W-:Y:S01]  /*78b0*/  SHF.R.U32.HI R5, RZ, R9.reuse, R4 ;  /* 0x00000009ff057219 */ /* 0x080fe20000011604 */
[----:B------:R-:W-:Y:S01]  /*78c0*/  IMAD.MOV.U32 R4, RZ, RZ, R15 ;  /* 0x000000ffff047224 */ /* 0x000fe200078e000f */
[----:B------:R-:W-:Y:S01]  /*78d0*/  SHF.L.U32 R22, R6, R9, RZ ;  /* 0x0000000906167219 */ /* 0x000fe200000006ff */
[----:B------:R-:W0:Y:S01]  /*78e0*/  LDC R27, c[0x0][0x638] ;  /* 0x00018e00ff1b7b82 */ /* 0x000e220000000800 */
[----:B------:R-:W-:-:S07]  /*78f0*/  LOP3.LUT R28, RZ, R8, RZ, 0x33, !PT ;  /* 0x00000008ff1c7212 */ /* 0x000fce00078e33ff */
        /* <DEDUP_REMOVED lines=12> */
.L_x_159:
[----:B------:R-:W-:Y:S01]  /*79c0*/  ISETP.NE.AND P0, PT, R2, 0x1, PT ;  /* 0x000000010200780c */ /* 0x000fe20003f05270 */
[----:B--2---:R-:W-:Y:S01]  /*79d0*/  VIADD R7, R21, 0xffffffff ;  /* 0xffffffff15077836 */ /* 0x004fe20000000000 */
[----:B-1----:R-:W-:Y:S01]  /*79e0*/  SHF.R.U64 R5, R4, R26, R5 ;  /* 0x0000001a04057219 */ /* 0x002fe20000001205 */
[----:B------:R-:W-:Y:S01]  /*79f0*/  IMAD.MOV R14, RZ, RZ, -R14 ;  /* 0x000000ffff0e7224 */ /* 0x000fe200078e0a0e */
[----:B------:R-:W-:Y:S01]  /*7a00*/  LOP3.LUT R4, R13, R28, RZ, 0xc0, !PT ;  /* 0x0000001c0d047212 */ /* 0x000fe200078ec0ff */
[----:B------:R-:W-:Y:S01]  /*7a10*/  IMAD.MOV.U32 R8, RZ, RZ, R12 ;  /* 0x000000ffff087224 */ /* 0x000fe200078e000c */
[----:B------:R-:W-:Y:S01]  /*7a20*/  LOP3.LUT R10, R10, R7, RZ, 0xc0, !PT ;  /* 0x000000070a0a7212 */ /* 0x000fe200078ec0ff */
[----:B------:R-:W-:Y:S02]  /*7a30*/  IMAD.MOV R6, RZ, RZ, -R5 ;  /* 0x000000ffff067224 */ /* 0x000fe400078e0a05 */
[----:B------:R-:W-:-:S04]  /*7a40*/  IMAD R4, R22, R5, R4 ;  /* 0x0000000516047224 */ /* 0x000fc800078e0204 */
[----:B------:R-:W-:Y:S02]  /*7a50*/  @P0 IMAD R23, R20, R14, R3 ;  /* 0x0000000e14170224 */ /* 0x000fe400078e0203 */
[----:B0-----:R-:W-:Y:S02]  /*7a60*/  IMAD R3, R6, R27, R15 ;  /* 0x0000001b06037224 */ /* 0x001fe400078e020f */
[----:B------:R-:W-:Y:S02]  /*7a70*/  IMAD R7, R4, R29, R23 ;  /* 0x0000001d04077224 */ /* 0x000fe400078e0217 */
[----:B------:R-:W-:Y:S02]  /*7a80*/  IMAD R4, R3, R21, R10 ;  /* 0x0000001503047224 */ /* 0x000fe400078e020a */
[----:B------:R-:W-:-:S03]  /*7a90*/  IMAD.MOV.U32 R6, RZ, RZ, 0x1 ;  /* 0x00000001ff067424 */ /* 0x000fc600078e00ff */
[----:B------:R-:W-:Y:S02]  /*7aa0*/  SEL R9, R4, R7, !P0 ;  /* 0x0000000704097207 */ /* 0x000fe40004000000 */
[----:B------:R-:W-:-:S07]  /*7ab0*/  SEL R7, R7, R4, !P0 ;  /* 0x0000000407077207 */ /* 0x000fce0004000000 */
.L_x_157:
[----:B------:R-:W-:-:S08]  /*7ac0*/  NOP ;  /* 0x0000000000007918 */ /* 0x000fd00000000000 */
[----:B------:R-:W0:-:S00]  /*7ad0*/  USETMAXREG.DEALLOC.CTAPOOL 0x28 ;  /* 0x00000028000079c8 */ /* 0x000e0000080e0500 */
[----:B0-----:R-:W-:-:S13]  /*7ae0*/  ISETP.NE.AND P0, PT, R0, RZ, PT ;  /* 0x000000ff0000720c */ /* 0x001fda0003f05270 */
[----:B------:R-:W-:Y:S05]  /*7af0*/  @P0 EXIT ;  /* 0x000000000000094d */ /* 0x000fea0003800000 */
[----:B------:R-:W-:Y:S01]  /*7b00*/  LOP3.LUT P0, RZ, R6, 0xff, RZ, 0xc0, !PT ;  /* 0x000000ff06ff7812 */ /* 0x000fe2000780c0ff */
[----:B------:R-:W-:Y:S02]  /*7b10*/  IMAD.MOV.U32 R0, RZ, RZ, 0x1 ;  /* 0x00000001ff007424 */ /* 0x000fe400078e00ff */
[----:B------:R-:W-:-:S10]  /*7b20*/  IMAD.MOV.U32 R12, RZ, RZ, RZ ;  /* 0x000000ffff0c7224 */ /* 0x000fd400078e00ff */
[----:B------:R-:W-:Y:S05]  /*7b30*/  @!P0 BRA `(.L_x_160) ;  /* 0x0000000c00308947 */ /* 0x000fea0003800000 */
[----:B------:R-:W0:Y:S01]  /*7b40*/  LDC R0, c[0x0][0x28c] ;  /* 0x0000a300ff007b82 */ /* 0x000e220000000800 */
[----:B------:R-:W-:Y:S01]  /*7b50*/  ULDC UR5, c[0x0][0x600] ;  /* 0x0001800000057ab9 */ /* 0x000fe20000000800 */
[----:B------:R-:W-:Y:S01]  /*7b60*/  ULDC UR4, c[0x0][0xc] ;  /* 0x0000030000047ab9 */ /* 0x000fe20000000800 */
[----:B------:R-:W-:Y:S01]  /*7b70*/  UIADD3 UR16, UR5, -0x1, URZ ;  /* 0xffffffff05107890 */ /* 0x000fe2000fffe03f */
[C---:B------:R-:W-:Y:S01]  /*7b80*/  LOP3.LUT P2, RZ, R18.reuse, 0x7f, RZ, 0xc0, !PT ;  /* 0x0000007f12ff7812 */ /* 0x040fe2000784c0ff */
[----:B------:R-:W-:Y:S01]  /*7b90*/  ULDC UR6, c[0x0][0x658] ;  /* 0x0001960000067ab9 */ /* 0x000fe20000000800 */
[----:B------:R-:W-:Y:S01]  /*7ba0*/  ULDC UR5, c[0x0][0x10] ;  /* 0x0000040000057ab9 */ /* 0x000fe20000000800 */
[----:B------:R-:W-:Y:S01]  /*7bb0*/  UMOV UR7, 0xffffffff ;  /* 0xffffffff00077882 */ /* 0x000fe20000000000 */
[----:B------:R-:W-:Y:S01]  /*7bc0*/  UMOV UR8, 0x1 ;  /* 0x0000000100087882 */ /* 0x000fe20000000000 */
[----:B------:R-:W-:Y:S01]  /*7bd0*/  UIMAD.WIDE.U32 UR4, UR4, UR5, URZ ;  /* 0x00000005040472a5 */ /* 0x000fe2000f8e003f */
[----:B------:R-:W-:Y:S01]  /*7be0*/  LOP3.LUT P0, RZ, R18, 0x1f, RZ, 0xc0, !PT ;  /* 0x0000001f12ff7812 */ /* 0x000fe2000780c0ff */
[----:B------:R-:W-:Y:S01]  /*7bf0*/  USHF.L.U32 UR7, UR7, UR6, URZ ;  /* 0x0000000607077299 */ /* 0x000fe2000800063f */
[----:B------:R-:W-:Y:S01]  /*7c00*/  BSSY B0, `(.L_x_160) ;  /* 0x00000bf000007945 */ /* 0x000fe20003800000 */
[----:B------:R-:W-:Y:S01]  /*7c10*/  USHF.L.U32 UR18, UR8, UR6, URZ ;  /* 0x0000000608127299 */ /* 0x000fe2000800063f */
[----:B------:R-:W-:Y:S01]  /*7c20*/  IMAD.MOV.U32 R13, RZ, RZ, 0x1 ;  /* 0x00000001ff0d7424 */ /* 0x000fe200078e00ff */
[----:B------:R-:W-:Y:S01]  /*7c30*/  LOP3.LUT R11, R19, 0x2, RZ, 0xfc, !PT ;  /* 0x00000002130b7812 */ /* 0x000fe200078efcff */
[----:B------:R-:W-:Y:S01]  /*7c40*/  ULDC UR6, c[0x0][0x14] ;  /* 0x0000050000067ab9 */ /* 0x000fe20000000800 */
[----:B------:R-:W-:Y:S01]  /*7c50*/  PLOP3.LUT P0, PT, P0, P2, PT, 0x8a, 0x0 ;  /* 0x000000000000781c */ /* 0x000fe20000705172 */
[----:B------:R-:W-:Y:S01]  /*7c60*/  UIMAD.WIDE.U32 UR20, UR4, UR6, URZ ;  /* 0x00000006041472a5 */ /* 0x000fe2000f8e003f */
[----:B------:R-:W-:Y:S01]  /*7c70*/  IMAD.MOV.U32 R12, RZ, RZ, RZ ;  /* 0x000000ffff0c7224 */ /* 0x000fe200078e00ff */
[----:B------:R-:W-:-:S02]  /*7c80*/  UIMAD UR13, UR5, UR6, URZ ;  /* 0x00000006050d72a4 */ /* 0x000fc4000f8e023f */
[----:B------:R-:W-:Y:S01]  /*7c90*/  ULOP3.LUT UR17, URZ, UR7, URZ, 0x33, !UPT ;  /* 0x000000073f117292 */ /* 0x000fe2000f8e333f */
[----:B0-----:R-:W-:Y:S01]  /*7ca0*/  VIADD R0, R0, 0x3f ;  /* 0x0000003f00007836 */ /* 0x001fe20000000000 */
[----:B------:R-:W-:Y:S01]  /*7cb0*/  UIADD3 UR13, UR21, UR13, URZ ;  /* 0x0000000d150d7290 */ /* 0x000fe2000fffe03f */
[----:B------:R-:W-:-:S03]  /*7cc0*/  ULDC.64 UR22, c[0x0][0x198] ;  /* 0x0000660000167ab9 */ /* 0x000fc60000000a00 */
[----:B------:R-:W-:-:S04]  /*7cd0*/  SHF.R.S32.HI R3, RZ, 0x1f, R0 ;  /* 0x0000001fff037819 */ /* 0x000fc80000011400 */
[----:B------:R-:W-:Y:S01]  /*7ce0*/  LEA.HI R3, R3, R0, RZ, 0x6 ;  /* 0x0000000003037211 */ /* 0x000fe200078f30ff */
[----:B------:R-:W-:-:S03]  /*7cf0*/  IMAD.MOV.U32 R0, RZ, RZ, 0x1 ;  /* 0x00000001ff007424 */ /* 0x000fc600078e00ff */
[----:B------:R-:W-:-:S05]  /*7d00*/  SHF.R.S32.HI R3, RZ, 0x6, R3 ;  /* 0x00000006ff037819 */ /* 0x000fca0000011403 */
[----:B------:R-:W-:-:S07]  /*7d10*/  VIADD R10, R3, 0x1 ;  /* 0x00000001030a7836 */ /* 0x000fce0000000000 */
.L_x_172:
[----:B------:R-:W-:-:S03]  /*7d20*/  UMOV UR4, 0xffffffff ;  /* 0xffffffff00047882 */ /* 0x000fc60000000000 */
[----:B------:R-:W-:Y:S05]  /*7d30*/  BRA.DIV UR4, `(.L_x_161) ;  /* 0x0000000e04c07947 */ /* 0x000fea000b800000 */
[----:B------:R-:W-:-:S13]  /*7d40*/  ELECT P6, URZ, PT ;  /* 0x00000000003f782f */ /* 0x000fda00038c0000 */
.L_x_184:
[----:B------:R-:W0:Y:S01]  /*7d50*/  LDC R4, c[0x0][0x28c] ;  /* 0x0000a300ff047b82 */ /* 0x000e220000000800 */
[----:B------:R-:W-:Y:S01]  /*7d60*/  BSSY B1, `(.L_x_162) ;  /* 0x0000037000017945 */ /* 0x000fe20003800000 */
[----:B0-----:R-:W-:-:S13]  /*7d70*/  ISETP.LT.OR P6, PT, R4, 0x1, !P6 ;  /* 0x000000010400780c */ /* 0x001fda00077c1670 */
[----:B------:R-:W-:Y:S05]  /*7d80*/  @P6 BRA `(.L_x_163) ;  /* 0x0000000000d06947 */ /* 0x000fea0003800000 */
[----:B------:R-:W-:Y:S02]  /*7d90*/  IMAD.SHL.U32 R15, R9, 0x40, RZ ;  /* 0x00000040090f7824 */ /* 0x000fe400078e00ff */
[----:B------:R-:W-:Y:S02]  /*7da0*/  IMAD.SHL.U32 R18, R7, 0x100, RZ ;  /* 0x0000010007127824 */ /* 0x000fe400078e00ff */
[----:B------:R-:W-:Y:S02]  /*7db0*/  IMAD.MOV.U32 R20, RZ, RZ, RZ ;  /* 0x000000ffff147224 */ /* 0x000fe400078e00ff */
[----:B------:R-:W-:Y:S02]  /*7dc0*/  IMAD.MOV.U32 R4, RZ, RZ, R10 ;  /* 0x000000ffff047224 */ /* 0x000fe400078e000a */
[----:B------:R-:W-:Y:S02]  /*7dd0*/  IMAD.MOV.U32 R5, RZ, RZ, R0 ;  /* 0x000000ffff057224 */ /* 0x000fe400078e0000 */
[----:B------:R-:W-:-:S07]  /*7de0*/  IMAD.MOV.U32 R6, RZ, RZ, R12 ;  /* 0x000000ffff067224 */ /* 0x000fce00078e000c */
.L_x_167:
[----:B------:R-:W0:Y:S01]  /*7df0*/  S2R R14, SR_CgaCtaId ;  /* 0x00000000000e7919 */ /* 0x000e220000008800 */
[----:B------:R-:W-:Y:S01]  /*7e00*/  MOV R7, 0x400 ;  /* 0x0000040000077802 */ /* 0x000fe20000000f00 */
[----:B------:R-:W1:Y:S03]  /*7e10*/  @!P2 LDC R9, c[0x0][0x500] ;  /* 0x00014000ff09ab82 */ /* 0x000e660000000800 */
[----:B0-----:R-:W-:Y:S02]  /*7e20*/  LEA R21, R14, R7, 0x18 ;  /* 0x000000070e157211 */ /* 0x001fe400078ec0ff */
[----:B------:R-:W-:-:S03]  /*7e30*/  SHF.L.U32 R7, R5, 0x1f, RZ ;  /* 0x0000001f05077819 */ /* 0x000fc600000006ff */
[----:B------:R-:W-:-:S04]  /*7e40*/  IMAD R14, R6, 0x8, R21 ;  /* 0x00000008060e7824 */ /* 0x000fc800078e0215 */
[----:B------:R-:W0:Y:S02]  /*7e50*/  SYNCS.PHASECHK.TRANS64.TRYWAIT P1, [R14+URZ+0x28], R7 ;  /* 0x000028070e0075a7 */ /* 0x000e24000802017f */
[----:B01----:R-:W-:Y:S05]  /*7e60*/  @!P1 BRA `(.L_x_164) ;  /* 0x0000000c00949947 */ /* 0x003fea0003800000 */
.L_x_185:
[----:B0-----:R-:W-:Y:S01]  /*7e70*/  PRMT R7, R11, 0x9910, RZ ;  /* 0x000099100b077816 */ /* 0x001fe200000000ff */
[----:B------:R0:W-:Y:S03]  /*7e80*/  @!P2 SYNCS.ARRIVE.TRANS64 RZ, [R14+URZ], R9 ;  /* 0x000000090effa9a7 */ /* 0x0001e6000800003f */
[----:B------:R-:W-:-:S13]  /*7e90*/  ISETP.NE.AND P1, PT, R7, 0x2, PT ;  /* 0x000000020700780c */ /* 0x000fda0003f25270 */
[----:B0-----:R-:W-:Y:S05]  /*7ea0*/  @P1 BRA `(.L_x_165) ;  /* 0x0000000000041947 */ /* 0x001fea0003800000 */
[----:B------:R-:W-:Y:S01]  /*7eb0*/  BPT.TRAP 0x1 ;  /* 0x000000040000795c */ /* 0x000fe20000300000 */
.L_x_165:
[----:B------:R-:W-:Y:S05]  /*7ec0*/  @P0 BRA `(.L_x_166) ;  /* 0x0000000000040947 */ /* 0x000fea0003800000 */
[----:B------:R-:W-:Y:S01]  /*7ed0*/  BPT.TRAP 0x1 ;  /* 0x000000040000795c */ /* 0x000fe20000300000 */
.L_x_166:
[--C-:B------:R-:W-:Y:S01]  /*7ee0*/  IMAD R7, R6, 0x8000, R21.reuse ;  /* 0x0000800006077824 */ /* 0x100fe200078e0215 */
[----:B------:R-:W-:Y:S01]  /*7ef0*/  R2UR UR9, R14 ;  /* 0x000000000e0972ca */ /* 0x000fe200000e0000 */
[----:B------:R-:W-:Y:S01]  /*7f00*/  IMAD R21, R6, 0x2000, R21 ;  /* 0x0000200006157824 */ /* 0x000fe200078e0215 */
[----:B------:R-:W-:Y:S01]  /*7f10*/  UIADD3 UR4, UP0, UR22, 0xf0, URZ ;  /* 0x000000f016047890 */ /* 0x000fe2000ff1e03f */
[----:B------:R-:W-:Y:S01]  /*7f20*/  VIADD R4, R4, 0xffffffff ;  /* 0xffffffff04047836 */ /* 0x000fe20000000000 */
[----:B------:R-:W-:Y:S01]  /*7f30*/  R2UR UR5, R7 ;  /* 0x00000000070572ca */ /* 0x000fe200000e0000 */
[----:B------:R-:W-:Y:S01]  /*7f40*/  UIADD3 UR24, UP1, UR22, 0x1f0, URZ ;  /* 0x000001f016187890 */ /* 0x000fe2000ff3e03f */
[----:B------:R-:W-:Y:S01]  /*7f50*/  R2UR UR8, R21 ;  /* 0x00000000150872ca */ /* 0x000fe200000e0000 */
[----:B------:R-:W-:Y:S01]  /*7f60*/  VIADD R6, R6, 0x1 ;  /* 0x0000000106067836 */ /* 0x000fe20000000000 */
[----:B------:R-:W-:Y:S01]  /*7f70*/  R2UR UR11, R18 ;  /* 0x00000000120b72ca */ /* 0x000fe200000e0000 */
[----:B------:R-:W-:Y:S01]  /*7f80*/  UIADD3.X UR25, URZ, UR23, URZ, UP1, !UPT ;  /* 0x000000173f197290 */ /* 0x000fe20008ffe43f */
[----:B------:R-:W-:Y:S01]  /*7f90*/  R2UR UR10, R20 ;  /* 0x00000000140a72ca */ /* 0x000fe200000e0000 */
[----:B------:R-:W-:Y:S01]  /*7fa0*/  UMOV UR6, 0x0 ;  /* 0x0000000000067882 */ /* 0x000fe20000000000 */
[----:B------:R-:W-:Y:S01]  /*7fb0*/  R2UR UR12, R8 ;  /* 0x00000000080c72ca */ /* 0x000fe200000e0000 */
[----:B------:R-:W-:Y:S01]  /*7fc0*/  UMOV UR7, 0x10000000 ;  /* 0x1000000000077882 */ /* 0x000fe20000000000 */
[----:B------:R-:W-:-:S02]  /*7fd0*/  R2UR UR19, R15 ;  /* 0x000000000f1372ca */ /* 0x000fc400000e0000 */
[----:B------:R-:W-:Y:S01]  /*7fe0*/  ISETP.GT.AND P3, PT, R4, 0x1, PT ;  /* 0x000000010400780c */ /* 0x000fe20003f64270 */
[----:B------:R-:W-:Y:S01]  /*7ff0*/  UIADD3 UR14, UR5, 0x100, URZ ;  /* 0x00000100050e7890 */ /* 0x000fe2000fffe03f */
[----:B------:R-:W-:Y:S01]  /*8000*/  ISETP.NE.AND P1, PT, R6, 0x5, PT ;  /* 0x000000050600780c */ /* 0x000fe20003f25270 */
[----:B------:R-:W-:Y:S01]  /*8010*/  UIADD3.X UR5, URZ, UR23, URZ, UP0, !UPT ;  /* 0x000000173f057290 */ /* 0x000fe200087fe43f */
[----:B------:R-:W-:Y:S01]  /*8020*/  IADD3 R20, R20, 0x40, RZ ;  /* 0x0000004014147810 */ /* 0x000fe20007ffe0ff */
[----:B------:R-:W-:Y:S01]  /*8030*/  UIADD3 UR15, UR8, 0x28100, URZ ;  /* 0x00028100080f7890 */ /* 0x000fe2000fffe03f */
[----:B------:R-:W-:Y:S02]  /*8040*/  SEL R14, RZ, 0x1, P1 ;  /* 0x00000001ff0e7807 */ /* 0x000fe40000800000 */
[----:B------:R-:W-:Y:S01]  /*8050*/  UMOV UR8, UR14 ;  /* 0x0000000e00087c82 */ /* 0x000fe20008000000 */
[----:B------:R-:W-:Y:S02]  /*8060*/  SEL R6, R6, RZ, P1 ;  /* 0x000000ff06067207 */ /* 0x000fe40000800000 */
[----:B------:R-:W-:Y:S01]  /*8070*/  LOP3.LUT R5, R5, R14, RZ, 0x3c, !PT ;  /* 0x0000000e05057212 */ /* 0x000fe200078e3cff */
[----:B------:R0:W-:Y:S02]  /*8080*/  UTMALDG.3D [UR8], [UR4], desc[UR6] ;  /* 0x00000608040075b4 */ /* 0x0001e40008011000 */
[----:B0-----:R-:W-:Y:S01]  /*8090*/  UMOV UR8, UR15 ;  /* 0x0000000f00087c82 */ /* 0x001fe20008000000 */
[----:B------:R-:W-:-:S02]  /*80a0*/  UMOV UR11, UR19 ;  /* 0x00000013000b7c82 */ /* 0x000fc40008000000 */
[----:B------:R0:W-:Y:S02]  /*80b0*/  UTMALDG.3D [UR8], [UR24], desc[UR6] ;  /* 0x00000608180075b4 */ /* 0x0001e40008011000 */
[----:B0-----:R-:W-:Y:S05]  /*80c0*/  @P3 BRA `(.L_x_167) ;  /* 0xfffffffc00483947 */ /* 0x001fea000383ffff */
.L_x_163:
[----:B------:R-:W-:Y:S05]  /*80d0*/  BSYNC B1 ;  /* 0x0000000000017941 */ /* 0x000fea0003800000 */
.L_x_162:
[----:B------:R-:W-:Y:S01]  /*80e0*/  LOP3.LUT P3, RZ, R13, 0xff, RZ, 0xc0, !PT ;  /* 0x000000ff0dff7812 */ /* 0x000fe2000786c0ff */
[----:B------:R-:W-:Y:S01]  /*80f0*/  IMAD.IADD R12, R3, 0x1, R12 ;  /* 0x00000001030c7824 */ /* 0x000fe200078e020c */
[----:B------:R-:W-:Y:S01]  /*8100*/  IADD3 R16, P4, R16, UR20, RZ ;  /* 0x0000001410107c10 */ /* 0x000fe2000ff9e0ff */
[----:B------:R-:W-:Y:S01]  /*8110*/  ULDC.64 UR4, c[0x0][0x650] ;  /* 0x0001940000047ab9 */ /* 0x000fe20000000a00 */
[----:B------:R-:W-:Y:S01]  /*8120*/  BSSY B1, `(.L_x_168) ;  /* 0x000006a000017945 */ /* 0x000fe20003800000 */
[----:B------:R-:W-:Y:S01]  /*8130*/  IMAD.MOV.U32 R9, RZ, RZ, -0x1 ;  /* 0xffffffffff097424 */ /* 0x000fe200078e00ff */
[----:B------:R-:W-:Y:S01]  /*8140*/  ISETP.GT.U32.AND P1, PT, R12, 0x4, PT ;  /* 0x000000040c00780c */ /* 0x000fe20003f24070 */
[----:B------:R-:W-:Y:S01]  /*8150*/  IMAD.MOV.U32 R8, RZ, RZ, -0x1 ;  /* 0xffffffffff087424 */ /* 0x000fe200078e00ff */
[----:B------:R-:W-:Y:S02]  /*8160*/  IADD3.X R17, R17, UR13, RZ, P4, !PT ;  /* 0x0000000d11117c10 */ /* 0x000fe4000a7fe4ff */
[----:B------:R-:W-:-:S02]  /*8170*/  ISETP.LT.U32.AND P1, PT, R3, 0x5, P1 ;  /* 0x000000050300780c */ /* 0x000fc40000f21070 */
[----:B------:R-:W-:Y:S01]  /*8180*/  PRMT R13, RZ, 0x7610, R13 ;  /* 0x00007610ff0d7816 */ /* 0x000fe2000000000d */
[----:B------:R-:W0:Y:S01]  /*8190*/  @P3 S2R R5, SR_CgaCtaId ;  /* 0x0000000000053919 */ /* 0x000e220000008800 */
[----:B------:R-:W-:-:S04]  /*81a0*/  @P3 MOV R4, 0x400 ;  /* 0x0000040000043802 */ /* 0x000fc80000000f00 */
[----:B0-----:R-:W-:Y:S01]  /*81b0*/  @P3 LEA R6, R5, R4, 0x18 ;  /* 0x0000000405063211 */ /* 0x001fe200078ec0ff */
[----:B------:R-:W-:-:S03]  /*81c0*/  IMAD.WIDE.U32 R4, R12, -0x33333333, RZ ;  /* 0xcccccccd0c047825 */ /* 0x000fc600078e00ff */
[----:B------:R0:W-:Y:S01]  /*81d0*/  @P3 SYNCS.ARRIVE.TRANS64.A1T0 RZ, [R6+URZ+0x68], RZ ;  /* 0x000068ff06ff39a7 */ /* 0x0001e2000810003f */
[----:B------:R-:W-:Y:S02]  /*81e0*/  ISETP.GE.U32.AND P3, PT, R3, 0x5, PT ;  /* 0x000000050300780c */ /* 0x000fe40003f66070 */
[----:B------:R-:W-:Y:S02]  /*81f0*/  SHF.R.U32.HI R7, RZ, 0x2, R5 ;  /* 0x00000002ff077819 */ /* 0x000fe40000011605 */
[----:B------:R-:W-:Y:S02]  /*8200*/  SEL R5, RZ, 0x1, !P1 ;  /* 0x00000001ff057807 */ /* 0x000fe40004800000 */
[----:B------:R-:W-:Y:S01]  /*8210*/  ISETP.GE.U32.AND P1, PT, R16, UR4, PT ;  /* 0x0000000410007c0c */ /* 0x000fe2000bf26070 */
[----:B------:R-:W-:Y:S01]  /*8220*/  IMAD R12, R7, -0x5, R12 ;  /* 0xfffffffb070c7824 */ /* 0x000fe200078e020c */
[----:B------:R-:W-:Y:S02]  /*8230*/  LOP3.LUT R0, R0, R5, RZ, 0x3c, !PT ;  /* 0x0000000500007212 */ /* 0x000fe400078e3cff */
[----:B------:R-:W-:-:S02]  /*8240*/  ISETP.GE.U32.AND.EX P1, PT, R17, UR5, PT, P1 ;  /* 0x0000000511007c0c */ /* 0x000fc4000bf26110 */
[----:B------:R-:W-:Y:S02]  /*8250*/  PRMT R4, RZ, 0x7610, R4 ;  /* 0x00007610ff047816 */ /* 0x000fe40000000004 */
[----:B------:R-:W-:Y:S01]  /*8260*/  @P3 LOP3.LUT R0, R0, 0x1, R7, 0x78, !PT ;  /* 0x0000000100003812 */ /* 0x000fe200078e7807 */
[----:B------:R-:W-:-:S08]  /*8270*/  IMAD.MOV.U32 R7, RZ, RZ, -0x1 ;  /* 0xffffffffff077424 */ /* 0x000fd000078e00ff */
[----:B0-----:R-:W-:Y:S05]  /*8280*/  @P1 BRA `(.L_x_169) ;  /* 0x00000004004c1947 */ /* 0x001fea0003800000 */
[----:B------:R-:W-:Y:S01]  /*8290*/  ULDC.64 UR4, c[0x0][0x628] ;  /* 0x00018a0000047ab9 */ /* 0x000fe20000000a00 */
[----:B------:R-:W0:Y:S01]  /*82a0*/  S2R R15, SR_CTAID.X ;  /* 0x00000000000f7919 */ /* 0x000e220000002500 */
[----:B------:R-:W-:Y:S01]  /*82b0*/  ISETP.NE.U32.AND P1, PT, RZ, UR4, PT ;  /* 0x00000004ff007c0c */ /* 0x000fe2000bf25070 */
[----:B------:R-:W-:Y:S01]  /*82c0*/  ULDC UR7, c[0x0][0x630] ;  /* 0x00018c0000077ab9 */ /* 0x000fe20000000800 */
[----:B------:R-:W-:Y:S01]  /*82d0*/  IMAD.MOV.U32 R4, RZ, RZ, R16 ;  /* 0x000000ffff047224 */ /* 0x000fe200078e0010 */
[----:B------:R-:W1:Y:S01]  /*82e0*/  S2R R14, SR_CTAID.Y ;  /* 0x00000000000e7919 */ /* 0x000e620000002600 */
[----:B------:R-:W-:Y:S01]  /*82f0*/  ISETP.NE.AND.EX P1, PT, RZ, UR5, PT, P1 ;  /* 0x00000005ff007c0c */ /* 0x000fe2000bf25310 */
[----:B------:R-:W-:-:S12]  /*8300*/  IMAD.MOV.U32 R5, RZ, RZ, R17 ;  /* 0x000000ffff057224 */ /* 0x000fd800078e0011 */
[----:B------:R-:W-:Y:S05]  /*8310*/  @!P1 BRA `(.L_x_170) ;  /* 0x0000000000289947 */ /* 0x000fea0003800000 */
[----:B------:R-:W-:Y:S02]  /*8320*/  ULDC UR6, c[0x0][0x634] ;  /* 0x00018d0000067ab9 */ /* 0x000fe40000000800 */
[----:B------:R-:W-:-:S05]  /*8330*/  IADD3 R9, P1, R16, UR6, RZ ;  /* 0x0000000610097c10 */ /* 0x000fca000ff3e0ff */
[----:B------:R-:W-:-:S04]  /*8340*/  IMAD.X R21, RZ, RZ, R17, P1 ;  /* 0x000000ffff157224 */ /* 0x000fc800008e0611 */
[----:B------:R-:W-:-:S04]  /*8350*/  IMAD.WIDE.U32 R6, R21, UR4, RZ ;  /* 0x0000000415067c25 */ /* 0x000fc8000f8e00ff */
[----:B------:R-:W-:-:S04]  /*8360*/  IMAD.WIDE.U32 R6, P1, R9, UR5, R6 ;  /* 0x0000000509067c25 */ /* 0x000fc8000f820006 */
[----:B------:R-:W-:-:S04]  /*8370*/  IMAD.WIDE.U32 R8, R9, UR4, RZ ;  /* 0x0000000409087c25 */ /* 0x000fc8000f8e00ff */
[----:B------:R-:W-:Y:S01]  /*8380*/  IMAD.X R5, RZ, RZ, RZ, P1 ;  /* 0x000000ffff057224 */ /* 0x000fe200008e06ff */
[----:B------:R-:W-:Y:S01]  /*8390*/  IADD3 RZ, P1, R9, R6, RZ ;  /* 0x0000000609ff7210 */ /* 0x000fe20007f3e0ff */
[----:B------:R-:W-:-:S04]  /*83a0*/  IMAD.MOV.U32 R4, RZ, RZ, R7 ;  /* 0x000000ffff047224 */ /* 0x000fc800078e0007 */
[----:B------:R-:W-:-:S08]  /*83b0*/  IMAD.WIDE.U32.X R4, R21, UR5, R4, P1 ;  /* 0x0000000515047c25 */ /* 0x000fd000088e0404 */
.L_x_170:
[--C-:B------:R-:W-:Y:S01]  /*83c0*/  SHF.R.U64 R8, R4, UR7, R5.reuse ;  /* 0x0000000704087c19 */ /* 0x100fe20008001205 */
[----:B------:R-:W-:Y:S01]  /*83d0*/  ULDC.64 UR4, c[0x0][0x620] ;  /* 0x0001880000047ab9 */ /* 0x000fe20000000a00 */
[----:B------:R-:W-:Y:S01]  /*83e0*/  SHF.R.U32.HI R4, RZ, UR7, R5 ;  /* 0x00000007ff047c19 */ /* 0x000fe20008011605 */
[----:B------:R-:W2:Y:S01]  /*83f0*/  LDC R24, c[0x0][0x144] ;  /* 0x00005100ff187b82 */ /* 0x000ea20000000800 */
[----:B------:R-:W-:Y:S01]  /*8400*/  IADD3 R7, P1, RZ, -R8, RZ ;  /* 0x80000008ff077210 */ /* 0x000fe20007f3e0ff */
[----:B------:R-:W-:Y:S01]  /*8410*/  ULDC.64 UR8, c[0x0][0x640] ;  /* 0x0001900000087ab9 */ /* 0x000fe20000000a00 */
[----:B0-----:R-:W-:Y:S01]  /*8420*/  I2FP.F32.U32 R9, R15 ;  /* 0x0000000f00097245 */ /* 0x001fe20000201000 */
[----:B------:R-:W-:Y:S02]  /*8430*/  ULDC UR6, c[0x0][0x608] ;  /* 0x0001820000067ab9 */ /* 0x000fe40000000800 */
[----:B------:R-:W-:Y:S01]  /*8440*/  IMAD.X R4, RZ, RZ, ~R4, P1 ;  /* 0x000000ffff047224 */ /* 0x000fe200008e0e04 */
[----:B------:R-:W-:Y:S01]  /*8450*/  ISETP.NE.U32.AND P1, PT, RZ, UR8, PT ;  /* 0x00000008ff007c0c */ /* 0x000fe2000bf25070 */
[----:B------:R-:W0:Y:S02]  /*8460*/  LDC R21, c[0x0][0x148] ;  /* 0x00005200ff157b82 */ /* 0x000e240000000800 */
[----:B------:R-:W-:Y:S01]  /*8470*/  IMAD R6, R4, UR4, RZ ;  /* 0x0000000404067c24 */ /* 0x000fe2000f8e02ff */
[----:B------:R-:W-:Y:S01]  /*8480*/  ISETP.NE.AND.EX P1, PT, RZ, UR9, PT, P1 ;  /* 0x00000009ff007c0c */ /* 0x000fe2000bf25310 */
[----:B------:R-:W-:Y:S01]  /*8490*/  IMAD.WIDE.U32 R4, R7, UR4, R16 ;  /* 0x0000000407047c25 */ /* 0x000fe2000f8e0010 */
[----:B------:R-:W-:-:S03]  /*84a0*/  ULDC UR4, c[0x0][0x150] ;  /* 0x0000540000047ab9 */ /* 0x000fc60000000800 */
[----:B------:R-:W-:Y:S02]  /*84b0*/  IMAD R7, R7, UR5, R6 ;  /* 0x0000000507077c24 */ /* 0x000fe4000f8e0206 */
[----:B------:R-:W-:Y:S01]  /*84c0*/  FMUL R6, R9, UR4 ;  /* 0x0000000409067c20 */ /* 0x000fe20008400000 */
[----:B------:R-:W-:Y:S01]  /*84d0*/  ULDC UR4, c[0x0][0x618] ;  /* 0x0001860000047ab9 */ /* 0x000fe20000000800 */
[----:B------:R-:W-:Y:S01]  /*84e0*/  ULDC UR5, c[0x0][0x154] ;  /* 0x0000550000057ab9 */ /* 0x000fe20000000800 */
[----:B------:R-:W-:-:S03]  /*84f0*/  IMAD.IADD R5, R5, 0x1, R7 ;  /* 0x0000000105057824 */ /* 0x000fc600078e0207 */
[----:B------:R-:W3:Y:S02]  /*8500*/  F2I.U32.TRUNC.NTZ R6, R6 ;  /* 0x0000000600067305 */ /* 0x000ee4000020f000 */
[----:B------:R-:W-:Y:S02]  /*8510*/  SHF.R.U64 R9, R4, UR4, R5 ;  /* 0x0000000404097c19 */ /* 0x000fe40008001205 */
[----:B-1----:R-:W-:-:S05]  /*8520*/  I2FP.F32.U32 R4, R14 ;  /* 0x0000000e00047245 */ /* 0x002fca0000201000 */
[----:B------:R-:W-:Y:S01]  /*8530*/  FMUL R22, R4, UR5 ;  /* 0x0000000504167c20 */ /* 0x000fe20008400000 */
[----:B------:R-:W-:Y:S01]  /*8540*/  SHF.R.U32.HI R4, RZ, UR4, R5 ;  /* 0x00000004ff047c19 */ /* 0x000fe20008011605 */
[----:B------:R-:W-:-:S03]  /*8550*/  ULDC UR4, c[0x0][0x658] ;  /* 0x0001960000047ab9 */ /* 0x000fc60000000800 */
[--C-:B------:R-:W-:Y:S01]  /*8560*/  SHF.R.U64 R20, R9, UR6, R4.reuse ;  /* 0x0000000609147c19 */ /* 0x100fe20008001204 */
[----:B------:R-:W1:Y:S01]  /*8570*/  F2I.U32.TRUNC.NTZ R22, R22 ;  /* 0x0000001600167305 */ /* 0x000e62000020f000 */
[----:B------:R-:W-:Y:S01]  /*8580*/  SHF.R.U32.HI R5, RZ, UR6, R4 ;  /* 0x00000006ff057c19 */ /* 0x000fe20008011604 */
[----:B---3--:R-:W-:-:S03]  /*8590*/  IMAD.MOV R6, RZ, RZ, -R6 ;  /* 0x000000ffff067224 */ /* 0x008fc600078e0a06 */
[----:B------:R-:W-:Y:S01]  /*85a0*/  SHF.R.U64 R18, R20, UR4, R5 ;  /* 0x0000000414127c19 */ /* 0x000fe20008001205 */
[----:B--2---:R-:W-:Y:S01]  /*85b0*/  IMAD R15, R24, R6, R15 ;  /* 0x00000006180f7224 */ /* 0x004fe200078e020f */
[----:B------:R-:W-:-:S03]  /*85c0*/  SHF.R.U32.HI R23, RZ, UR4, R5 ;  /* 0x00000004ff177c19 */ /* 0x000fc60008011605 */
[----:B------:R-:W-:Y:S02]  /*85d0*/  IMAD.MOV.U32 R4, RZ, RZ, R18 ;  /* 0x000000ffff047224 */ /* 0x000fe400078e0012 */
[----:B------:R-:W-:Y:S01]  /*85e0*/  IMAD.MOV.U32 R5, RZ, RZ, R23 ;  /* 0x000000ffff057224 */ /* 0x000fe200078e0017 */
[----:B-1----:R-:W-:Y:S06]  /*85f0*/  @!P1 BRA `(.L_x_171) ;  /* 0x0000000000289947 */ /* 0x002fec0003800000 */
[----:B------:R-:W-:Y:S02]  /*8600*/  ULDC UR4, c[0x0][0x64c] ;  /* 0x0001930000047ab9 */ /* 0x000fe40000000800 */
[----:B------:R-:W-:-:S05]  /*8610*/  IADD3 R5, P1, R18, UR4, RZ ;  /* 0x0000000412057c10 */ /* 0x000fca000ff3e0ff */
[----:B------:R-:W-:-:S04]  /*8620*/  IMAD.X R23, RZ, RZ, R23, P1 ;  /* 0x000000ffff177224 */ /* 0x000fc800008e0617 */
[----:B------:R-:W-:-:S04]  /*8630*/  IMAD.WIDE.U32 R6, R23, UR8, RZ ;  /* 0x0000000817067c25 */ /* 0x000fc8000f8e00ff */
[----:B------:R-:W-:-:S04]  /*8640*/  IMAD.WIDE.U32 R6, P1, R5, UR9, R6 ;  /* 0x0000000905067c25 */ /* 0x000fc8000f820006 */
[----:B------:R-:W-:-:S04]  /*8650*/  IMAD.WIDE.U32 R4, R5, UR8, RZ ;  /* 0x0000000805047c25 */ /* 0x000fc8000f8e00ff */
[----:B------:R-:W-:Y:S01]  /*8660*/  IMAD.MOV.U32 R4, RZ, RZ, R7 ;  /* 0x000000ffff047224 */ /* 0x000fe200078e0007 */
[----:B------:R-:W-:Y:S01]  /*8670*/  IADD3 RZ, P3, R5, R6, RZ ;  /* 0x0000000605ff7210 */ /* 0x000fe20007f7e0ff */
[----:B------:R-:W-:-:S04]  /*8680*/  IMAD.X R5, RZ, RZ, RZ, P1 ;  /* 0x000000ffff057224 */ /* 0x000fc800008e06ff */
[----:B------:R-:W-:-:S08]  /*8690*/  IMAD.WIDE.U32.X R4, R23, UR9, R4, P3 ;  /* 0x0000000917047c25 */ /* 0x000fd000098e0404 */
.L_x_171:
[----:B------:R-:W-:Y:S01]  /*86a0*/  ISETP.NE.AND P1, PT, R2, 0x1, PT ;  /* 0x000000010200780c */ /* 0x000fe20003f25270 */
[----:B------:R-:W-:Y:S01]  /*86b0*/  ULDC UR4, c[0x0][0x648] ;  /* 0x0001920000047ab9 */ /* 0x000fe20000000800 */
[----:B------:R-:W-:Y:S01]  /*86c0*/  LOP3.LUT R20, R20, UR17, RZ, 0xc0, !PT ;  /* 0x0000001114147c12 */ /* 0x000fe2000f8ec0ff */
[----:B------:R-:W-:Y:S01]  /*86d0*/  IMAD.MOV R22, RZ, RZ, -R22 ;  /* 0x000000ffff167224 */ /* 0x000fe200078e0a16 */
[----:B------:R-:W-:Y:S01]  /*86e0*/  SHF.R.U64 R5, R4, UR4, R5 ;  /* 0x0000000404057c19 */ /* 0x000fe20008001205 */
[----:B------:R-:W-:Y:S01]  /*86f0*/  ULDC UR4, c[0x0][0x638] ;  /* 0x00018e0000047ab9 */ /* 0x000fe20000000800 */
[----:B------:R-:W-:Y:S01]  /*8700*/  LOP3.LUT R9, R9, UR16, RZ, 0xc0, !PT ;  /* 0x0000001009097c12 */ /* 0x000fe2000f8ec0ff */
[----:B------:R-:W-:Y:S01]  /*8710*/  ULDC UR5, c[0x0][0x610] ;  /* 0x0001840000057ab9 */ /* 0x000fe20000000800 */
[----:B------:R-:W-:Y:S02]  /*8720*/  IMAD.MOV.U32 R4, RZ, RZ, 0x1 ;  /* 0x00000001ff047424 */ /* 0x000fe400078e00ff */
[----:B------:R-:W-:-:S02]  /*8730*/  IMAD.MOV R7, RZ, RZ, -R5 ;  /* 0x000000ffff077224 */ /* 0x000fc400078e0a05 */
[----:B------:R-:W-:Y:S02]  /*8740*/  IMAD R20, R5, UR18, R20 ;  /* 0x0000001205147c24 */ /* 0x000fe4000f8e0214 */
[----:B0-----:R-:W-:Y:S02]  /*8750*/  @P1 IMAD R15, R21, R22, R14 ;  /* 0x00000016150f1224 */ /* 0x001fe400078e020e */
[----:B------:R-:W-:Y:S01]  /*8760*/  IMAD R18, R7, UR4, R18 ;  /* 0x0000000407127c24 */ /* 0x000fe2000f8e0212 */
[----:B------:R-:W-:Y:S01]  /*8770*/  ULDC UR4, c[0x0][0x600] ;  /* 0x0001800000047ab9 */ /* 0x000fe20000000800 */
[----:B------:R-:W-:Y:S02]  /*8780*/  IMAD R15, R20, UR5, R15 ;  /* 0x00000005140f7c24 */ /* 0x000fe4000f8e020f */
[----:B------:R-:W-:-:S05]  /*8790*/  IMAD R18, R18, UR4, R9 ;  /* 0x0000000412127c24 */ /* 0x000fca000f8e0209 */
[----:B------:R-:W-:Y:S02]  /*87a0*/  SEL R9, R18, R15, !P1 ;  /* 0x0000000f12097207 */ /* 0x000fe40004800000 */
[----:B------:R-:W-:-:S07]  /*87b0*/  SEL R7, R15, R18, !P1 ;  /* 0x000000120f077207 */ /* 0x000fce0004800000 */
.L_x_169:
[----:B------:R-:W-:Y:S05]  /*87c0*/  BSYNC B1 ;  /* 0x0000000000017941 */ /* 0x000fea0003800000 */
.L_x_168:
[----:B------:R-:W-:-:S13]  /*87d0*/  LOP3.LUT P1, RZ, R4, 0xff, RZ, 0xc0, !PT ;  /* 0x000000ff04ff7812 */ /* 0x000fda000782c0ff */
[----:B------:R-:W-:Y:S05]  /*87e0*/  @P1 BRA `(.L_x_172) ;  /* 0xfffffff4004c1947 */ /* 0x000fea000383ffff */
[----:B------:R-:W-:Y:S05]  /*87f0*/  BSYNC B0 ;  /* 0x0000000000007941 */ /* 0x000fea0003800000 */
.L_x_160:
[----:B------:R-:W-:-:S03]  /*8800*/  UMOV UR4, 0xffffffff ;  /* 0xffffffff00047882 */ /* 0x000fc60000000000 */
[----:B------:R-:W-:Y:S05]  /*8810*/  BRA.DIV UR4, `(.L_x_173) ;  /* 0x00000006043c7947 */ /* 0x000fea000b800000 */
[----:B------:R-:W-:-:S13]  /*8820*/  ELECT P6, URZ, PT ;  /* 0x00000000003f782f */ /* 0x000fda00038c0000 */
.L_x_188:
[----:B------:R-:W-:Y:S04]  /*8830*/  BSSY B0, `(.L_x_174) ;  /* 0x0000034000007945 */ /* 0x000fe80003800000 */
[----:B------:R-:W-:Y:S05]  /*8840*/  @!P6 BRA `(.L_x_175) ;  /* 0x0000000000c8e947 */ /* 0x000fea0003800000 */
[----:B------:R-:W-:-:S04]  /*8850*/  LOP3.LUT R19, R19, 0x2, RZ, 0xfc, !PT ;  /* 0x0000000213137812 */ /* 0x000fc800078efcff */
[----:B------:R-:W-:-:S13]  /*8860*/  ISETP.NE.AND P0, PT, R19, 0x3, PT ;  /* 0x000000031300780c */ /* 0x000fda0003f05270 */
[----:B------:R-:W-:Y:S05]  /*8870*/  @!P0 BRA `(.L_x_176) ;  /* 0x0000000000048947 */ /* 0x000fea0003800000 */
[----:B------:R-:W-:Y:S01]  /*8880*/  BPT.TRAP 0x1 ;  /* 0x000000040000795c */ /* 0x000fe20000300000 */
.L_x_176:
[----:B------:R-:W0:Y:S01]  /*8890*/  S2R R3, SR_CgaCtaId ;  /* 0x0000000000037919 */ /* 0x000e220000008800 */
[----:B------:R-:W-:-:S04]  /*88a0*/  MOV R2, 0x400 ;  /* 0x0000040000027802 */ /* 0x000fc80000000f00 */
[----:B0-----:R-:W-:Y:S02]  /*88b0*/  LEA R3, R3, R2, 0x18 ;  /* 0x0000000203037211 */ /* 0x001fe400078ec0ff */
[----:B------:R-:W-:-:S03]  /*88c0*/  SHF.L.U32 R2, R0, 0x1f, RZ ;  /* 0x0000001f00027819 */ /* 0x000fc600000006ff */
[----:B------:R-:W-:-:S04]  /*88d0*/  VIADD R3, R3, 0x28 ;  /* 0x0000002803037836 */ /* 0x000fc80000000000 */
[C---:B------:R-:W-:Y:S02]  /*88e0*/  IMAD R7, R12.reuse, 0x8, R3 ;  /* 0x000000080c077824 */ /* 0x040fe400078e0203 */
[----:B------:R-:W-:Y:S02]  /*88f0*/  VIADD R12, R12, 0x1 ;  /* 0x000000010c0c7836 */ /* 0x000fe40000000000 */
[----:B------:R-:W0:Y:S03]  /*8900*/  SYNCS.PHASECHK.TRANS64.TRYWAIT P0, [R7+URZ], R2 ;  /* 0x00000002070075a7 */ /* 0x000e26000800017f */
[----:B------:R-:W-:-:S04]  /*8910*/  ISETP.NE.AND P1, PT, R12, 0x5, PT ;  /* 0x000000050c00780c */ /* 0x000fc80003f25270 */
[----:B------:R-:W-:Y:S02]  /*8920*/  SEL R5, RZ, 0x1, P1 ;  /* 0x00000001ff057807 */ /* 0x000fe40000800000 */
[----:B------:R-:W-:Y:S02]  /*8930*/  SEL R12, R12, RZ, P1 ;  /* 0x000000ff0c0c7207 */ /* 0x000fe40000800000 */
[----:B------:R-:W-:-:S03]  /*8940*/  LOP3.LUT R5, R0, R5, RZ, 0x3c, !PT ;  /* 0x0000000500057212 */ /* 0x000fc600078e3cff */
[----:B------:R-:W-:Y:S01]  /*8950*/  IMAD R9, R12, 0x8, R3 ;  /* 0x000000080c097824 */ /* 0x000fe200078e0203 */
[----:B------:R-:W-:Y:S01]  /*8960*/  SHF.L.U32 R4, R5, 0x1f, RZ ;  /* 0x0000001f05047819 */ /* 0x000fe200000006ff */
[----:B0-----:R-:W-:Y:S06]  /*8970*/  @!P0 BRA `(.L_x_177) ;  /* 0x0000000400048947 */ /* 0x001fec0003800000 */
.L_x_189:
[----:B------:R-:W1:Y:S01]  /*8980*/  SYNCS.PHASECHK.TRANS64.TRYWAIT P0, [R9+URZ], R4 ;  /* 0x00000004090075a7 */ /* 0x000e62000800017f */
[----:B------:R-:W-:-:S05]  /*8990*/  VIADD R0, R12, 0x1 ;  /* 0x000000010c007836 */ /* 0x000fca0000000000 */
[----:B------:R-:W-:-:S04]  /*89a0*/  ISETP.NE.AND P1, PT, R0, 0x5, PT ;  /* 0x000000050000780c */ /* 0x000fc80003f25270 */
[----:B0-----:R-:W-:Y:S02]  /*89b0*/  SEL R2, RZ, 0x1, P1 ;  /* 0x00000001ff027807 */ /* 0x001fe40000800000 */
[----:B------:R-:W-:Y:S02]  /*89c0*/  SEL R0, R0, RZ, P1 ;  /* 0x000000ff00007207 */ /* 0x000fe40000800000 */
[----:B------:R-:W-:-:S03]  /*89d0*/  LOP3.LUT R7, R5, R2, RZ, 0x3c, !PT ;  /* 0x0000000205077212 */ /* 0x000fc600078e3cff */
[----:B------:R-:W-:Y:S01]  /*89e0*/  IMAD R6, R0, 0x8, R3 ;  /* 0x0000000800067824 */ /* 0x000fe200078e0203 */
[----:B------:R-:W-:Y:S01]  /*89f0*/  SHF.L.U32 R5, R7, 0x1f, RZ ;  /* 0x0000001f07057819 */ /* 0x000fe200000006ff */
[----:B-1----:R-:W-:Y:S06]  /*8a00*/  @!P0 BRA `(.L_x_178) ;  /* 0x0000000000f48947 */ /* 0x002fec0003800000 */
.L_x_190:
[----:B------:R-:W1:Y:S01]  /*8a10*/  SYNCS.PHASECHK.TRANS64.TRYWAIT P0, [R6+URZ], R5 ;  /* 0x00000005060075a7 */ /* 0x000e62000800017f */
[----:B------:R-:W-:-:S05]  /*8a20*/  VIADD R0, R0, 0x1 ;  /* 0x0000000100007836 */ /* 0x000fca0000000000 */
[----:B------:R-:W-:-:S04]  /*8a30*/  ISETP.NE.AND P1, PT, R0, 0x5, PT ;  /* 0x000000050000780c */ /* 0x000fc80003f25270 */
[----:B------:R-:W-:Y:S02]  /*8a40*/  SEL R2, RZ, 0x1, P1 ;  /* 0x00000001ff027807 */ /* 0x000fe40000800000 */
[----:B------:R-:W-:Y:S02]  /*8a50*/  SEL R0, R0, RZ, P1 ;  /* 0x000000ff00007207 */ /* 0x000fe40000800000 */
[----:B------:R-:W-:-:S03]  /*8a60*/  LOP3.LUT R7, R7, R2, RZ, 0x3c, !PT ;  /* 0x0000000207077212 */ /* 0x000fc600078e3cff */
[----:B0-----:R-:W-:Y:S01]  /*8a70*/  IMAD R9, R0, 0x8, R3 ;  /* 0x0000000800097824 */ /* 0x001fe200078e0203 */
[----:B------:R-:W-:Y:S01]  /*8a80*/  SHF.L.U32 R4, R7, 0x1f, RZ ;  /* 0x0000001f07047819 */ /* 0x000fe200000006ff */
[----:B-1----:R-:W-:Y:S06]  /*8a90*/  @!P0 BRA `(.L_x_179) ;  /* 0x0000000000e48947 */ /* 0x002fec0003800000 */
.L_x_191:
[----:B------:R-:W1:Y:S01]  /*8aa0*/  SYNCS.PHASECHK.TRANS64.TRYWAIT P0, [R9+URZ], R4 ;  /* 0x00000004090075a7 */ /* 0x000e62000800017f */
[----:B------:R-:W-:-:S05]  /*8ab0*/  VIADD R0, R0, 0x1 ;  /* 0x0000000100007836 */ /* 0x000fca0000000000 */
[----:B------:R-:W-:-:S04]  /*8ac0*/  ISETP.NE.AND P1, PT, R0, 0x5, PT ;  /* 0x000000050000780c */ /* 0x000fc80003f25270 */
[----:B------:R-:W-:Y:S02]  /*8ad0*/  SEL R2, RZ, 0x1, P1 ;  /* 0x00000001ff027807 */ /* 0x000fe40000800000 */
[----:B------:R-:W-:Y:S02]  /*8ae0*/  SEL R0, R0, RZ, P1 ;  /* 0x000000ff00007207 */ /* 0x000fe40000800000 */
[----:B------:R-:W-:Y:S01]  /*8af0*/  LOP3.LUT R2, R7, R2, RZ, 0x3c, !PT ;  /* 0x0000000207027212 */ /* 0x000fe200078e3cff */
[----:B-1----:R-:W-:Y:S06]  /*8b00*/  @!P0 BRA `(.L_x_180) ;  /* 0x0000000000dc8947 */ /* 0x002fec0003800000 */
.L_x_192:
[----:B------:R-:W-:Y:S01]  /*8b10*/  IMAD R3, R0, 0x8, R3 ;  /* 0x0000000800037824 */ /* 0x000fe200078e0203 */
[----:B------:R-:W-:-:S07]  /*8b20*/  SHF.L.U32 R0, R2, 0x1f, RZ ;  /* 0x0000001f02007819 */ /* 0x000fce00000006ff */
.L_x_181:
[----:B--2---:R2:W3:Y:S02]  /*8b30*/  SYNCS.PHASECHK.TRANS64.TRYWAIT P0, [R3+URZ], R0 ;  /* 0x00000000030075a7 */ /* 0x0044e4000800017f */
[----:B---3--:R-:W-:Y:S05]  /*8b40*/  @!P0 NANOSLEEP.SYNCS 0x989680 ;  /* 0x009896800000895d */ /* 0x008fea0003900000 */
[----:B------:R-:W3:Y:S02]  /*8b50*/  @!P0 SYNCS.PHASECHK.TRANS64 P0, [R3+URZ], R0 ;  /* 0x00000000030085a7 */ /* 0x000ee4000800007f */
[----:B---3--:R-:W-:Y:S05]  /*8b60*/  @!P0 BRA `(.L_x_181) ;  /* 0xfffffffc00f08947 */ /* 0x008fea000383ffff */
.L_x_175:
[----:B------:R-:W-:Y:S05]  /*8b70*/  BSYNC B0 ;  /* 0x0000000000007941 */ /* 0x000fea0003800000 */
.L_x_174:
[----:B------:R-:W-:Y:S05]  /*8b80*/  EXIT ;  /* 0x000000000000794d */ /* 0x000fea0003800000 */
.L_x_17:
[----:B---3--:R3:W4:Y:S02]  /*8b90*/  SYNCS.PHASECHK.TRANS64.TRYWAIT P1, [R3+URZ], R0 ;  /* 0x00000000030075a7 */ /* 0x008724000802017f */
[----:B----4-:R-:W-:Y:S05]  /*8ba0*/  @!P1 NANOSLEEP.SYNCS 0x989680 ;  /* 0x009896800000995d */ /* 0x010fea0003900000 */
[----:B------:R-:W4:Y:S02]  /*8bb0*/  @!P1 SYNCS.PHASECHK.TRANS64 P1, [R3+URZ], R0 ;  /* 0x00000000030095a7 */ /* 0x000f24000802007f */
[----:B----4-:R-:W-:Y:S05]  /*8bc0*/  @!P1 BRA `(.L_x_17) ;  /* 0xfffffffc00f09947 */ /* 0x010fea000383ffff */
[----:B------:R-:W-:Y:S05]  /*8bd0*/  BRA `(.L_x_16) ;  /* 0xffffff8400987947 */ /* 0x000fea000383ffff */
.L_x_22:
[----:B-1----:R-:W-:-:S04]  /*8be0*/  IMAD.U32 R4, RZ, RZ, UR8 ;  /* 0x00000008ff047e24 */ /* 0x002fc8000f8e00ff */
[----:B------:R1:W2:Y:S03]  /*8bf0*/  SYNCS.PHASECHK.TRANS64.TRYWAIT P1, [R4+URZ], R3 ;  /* 0x00000003040075a7 */ /* 0x0002a6000802017f */
[----:B--2---:R-:W-:Y:S05]  /*8c00*/  @!P1 NANOSLEEP.SYNCS 0x989680 ;  /* 0x009896800000995d */ /* 0x004fea0003900000 */
[----:B------:R-:W2:Y:S02]  /*8c10*/  @!P1 SYNCS.PHASECHK.TRANS64 P1, [R4+URZ], R3 ;  /* 0x00000003040095a7 */ /* 0x000ea4000802007f */
[----:B--2---:R-:W-:Y:S05]  /*8c20*/  @!P1 BRA `(.L_x_22) ;  /* 0xfffffffc00ec9947 */ /* 0x004fea000383ffff */
[----:B------:R-:W-:Y:S05]  /*8c30*/  BRA `(.L_x_21) ;  /* 0xffffff8800d87947 */ /* 0x000fea000383ffff */
.L_x_161:
[----:B------:R-:W-:Y:S01]  /*8c40*/  BSSY B1, `(.L_x_182) ;  /* 0x0000006000017945 */ /* 0x000fe20003800000 */
[----:B------:R-:W-:-:S07]  /*8c50*/  IMAD.MOV.U32 R15, RZ, RZ, -0x1 ;  /* 0xffffffffff0f7424 */ /* 0x000fce00078e00ff */
[----:B------:R-:W-:Y:S05]  /*8c60*/  WARPSYNC.COLLECTIVE R15, `(.L_x_183) ;  /* 0x000000000f0c7348 */ /* 0x000fea0003c00000 */
[----:B------:R-:W-:Y:S02]  /*8c70*/  ELECT P6, UR62, PT ;  /* 0x00000000003e782f */ /* 0x000fe400038c0000 */
[----:B------:R-:W-:Y:S01]  /*8c80*/  MOV R14, UR62 ;  /* 0x0000003e000e7c02 */ /* 0x000fe20008000f00 */
[----:B------:R-:W-:Y:S10]  /*8c90*/  ENDCOLLECTIVE ;  /* 0x000000000000791b */ /* 0x000ff40003800000 */
.L_x_183:
[----:B------:R-:W-:Y:S05]  /*8ca0*/  BSYNC B1 ;  /* 0x0000000000017941 */ /* 0x000fea0003800000 */
.L_x_182:
[----:B------:R-:W-:Y:S05]  /*8cb0*/  BRA `(.L_x_184) ;  /* 0xfffffff000247947 */ /* 0x000fea000383ffff */
.L_x_164:
[----:B0-----:R0:W1:Y:S02]  /*8cc0*/  SYNCS.PHASECHK.TRANS64.TRYWAIT P1, [R14+URZ+0x28], R7 ;  /* 0x000028070e0075a7 */ /* 0x001064000802017f */
[----:B-1----:R-:W-:Y:S05]  /*8cd0*/  @!P1 NANOSLEEP.SYNCS 0x989680 ;  /* 0x009896800000995d */ /* 0x002fea0003900000 */
[----:B------:R-:W1:Y:S02]  /*8ce0*/  @!P1 SYNCS.PHASECHK.TRANS64 P1, [R14+URZ+0x28], R7 ;  /* 0x000028070e0095a7 */ /* 0x000e64000802007f */
[----:B-1----:R-:W-:Y:S05]  /*8cf0*/  @!P1 BRA `(.L_x_164) ;  /* 0xfffffffc00f09947 */ /* 0x002fea000383ffff */
[----:B------:R-:W-:Y:S05]  /*8d00*/  BRA `(.L_x_185) ;  /* 0xfffffff000587947 */ /* 0x000fea000383ffff */
.L_x_173:
[----:B------:R-:W-:Y:S01]  /*8d10*/  BSSY B0, `(.L_x_186) ;  /* 0x0000006000007945 */ /* 0x000fe20003800000 */
[----:B------:R-:W-:-:S07]  /*8d20*/  IMAD.MOV.U32 R15, RZ, RZ, -0x1 ;  /* 0xffffffffff0f7424 */ /* 0x000fce00078e00ff */
[----:B------:R-:W-:Y:S05]  /*8d30*/  WARPSYNC.COLLECTIVE R15, `(.L_x_187) ;  /* 0x000000000f0c7348 */ /* 0x000fea0003c00000 */
[----:B------:R-:W-:Y:S02]  /*8d40*/  ELECT P6, UR62, PT ;  /* 0x00000000003e782f */ /* 0x000fe400038c0000 */
[----:B------:R-:W-:Y:S01]  /*8d50*/  MOV R14, UR62 ;  /* 0x0000003e000e7c02 */ /* 0x000fe20008000f00 */
[----:B------:R-:W-:Y:S10]  /*8d60*/  ENDCOLLECTIVE ;  /* 0x000000000000791b */ /* 0x000ff40003800000 */
.L_x_187:
[----:B------:R-:W-:Y:S05]  /*8d70*/  BSYNC B0 ;  /* 0x0000000000007941 */ /* 0x000fea0003800000 */
.L_x_186:
[----:B------:R-:W-:Y:S05]  /*8d80*/  BRA `(.L_x_188) ;  /* 0xfffffff800a87947 */ /* 0x000fea000383ffff */
.L_x_177:
[----:B0-----:R0:W1:Y:S02]  /*8d90*/  SYNCS.PHASECHK.TRANS64.TRYWAIT P0, [R7+URZ], R2 ;  /* 0x00000002070075a7 */ /* 0x001064000800017f */
[----:B-1----:R-:W-:Y:S05]  /*8da0*/  @!P0 NANOSLEEP.SYNCS 0x989680 ;  /* 0x009896800000895d */ /* 0x002fea0003900000 */
[----:B------:R-:W1:Y:S02]  /*8db0*/  @!P0 SYNCS.PHASECHK.TRANS64 P0, [R7+URZ], R2 ;  /* 0x00000002070085a7 */ /* 0x000e64000800007f */
[----:B-1----:R-:W-:Y:S05]  /*8dc0*/  @!P0 BRA `(.L_x_177) ;  /* 0xfffffffc00f08947 */ /* 0x002fea000383ffff */
[----:B------:R-:W-:Y:S05]  /*8dd0*/  BRA `(.L_x_189) ;  /* 0xfffffff800e87947 */ /* 0x000fea000383ffff */
.L_x_178:
[----:B0-----:R0:W1:Y:S02]  /*8de0*/  SYNCS.PHASECHK.TRANS64.TRYWAIT P0, [R9+URZ], R4 ;  /* 0x00000004090075a7 */ /* 0x001064000800017f */
[----:B-1----:R-:W-:Y:S05]  /*8df0*/  @!P0 NANOSLEEP.SYNCS 0x989680 ;  /* 0x009896800000895d */ /* 0x002fea0003900000 */
[----:B------:R-:W1:Y:S02]  /*8e00*/  @!P0 SYNCS.PHASECHK.TRANS64 P0, [R9+URZ], R4 ;  /* 0x00000004090085a7 */ /* 0x000e64000800007f */
[----:B-1----:R-:W-:Y:S05]  /*8e10*/  @!P0 BRA `(.L_x_178) ;  /* 0xfffffffc00f08947 */ /* 0x002fea000383ffff */
[----:B------:R-:W-:Y:S05]  /*8e20*/  BRA `(.L_x_190) ;  /* 0xfffffff800f87947 */ /* 0x000fea000383ffff */
.L_x_179:
[----:B0-----:R0:W1:Y:S02]  /*8e30*/  SYNCS.PHASECHK.TRANS64.TRYWAIT P0, [R6+URZ], R5 ;  /* 0x00000005060075a7 */ /* 0x001064000800017f */
[----:B-1----:R-:W-:Y:S05]  /*8e40*/  @!P0 NANOSLEEP.SYNCS 0x989680 ;  /* 0x009896800000895d */ /* 0x002fea0003900000 */
[----:B------:R-:W1:Y:S02]  /*8e50*/  @!P0 SYNCS.PHASECHK.TRANS64 P0, [R6+URZ], R5 ;  /* 0x00000005060085a7 */ /* 0x000e64000800007f */
[----:B-1----:R-:W-:Y:S05]  /*8e60*/  @!P0 BRA `(.L_x_179) ;  /* 0xfffffffc00f08947 */ /* 0x002fea000383ffff */
[----:B------:R-:W-:Y:S05]  /*8e70*/  BRA `(.L_x_191) ;  /* 0xfffffffc00087947 */ /* 0x000fea000383ffff */
.L_x_180:
[----:B-1----:R1:W2:Y:S02]  /*8e80*/  SYNCS.PHASECHK.TRANS64.TRYWAIT P0, [R9+URZ], R4 ;  /* 0x00000004090075a7 */ /* 0x0022a4000800017f */
[----:B--2---:R-:W-:Y:S05]  /*8e90*/  @!P0 NANOSLEEP.SYNCS 0x989680 ;  /* 0x009896800000895d */ /* 0x004fea0003900000 */
[----:B------:R-:W2:Y:S02]  /*8ea0*/  @!P0 SYNCS.PHASECHK.TRANS64 P0, [R9+URZ], R4 ;  /* 0x00000004090085a7 */ /* 0x000ea4000800007f */
[----:B--2---:R-:W-:Y:S05]  /*8eb0*/  @!P0 BRA `(.L_x_180) ;  /* 0xfffffffc00f08947 */ /* 0x004fea000383ffff */
[----:B------:R-:W-:Y:S05]  /*8ec0*/  BRA `(.L_x_192) ;  /* 0xfffffffc00107947 */ /* 0x000fea000383ffff */
.L_x_193:
[----:B------:R-:W-:-:S00]  /*8ed0*/  BRA `(.L_x_193) ;  /* 0xfffffffc00fc7947 */ /* 0x000fc0000383ffff */
[----:B------:R-:W-:-:S00]  /*8ee0*/  NOP ;  /* 0x0000000000007918 */ /* 0x000fc00000000000 */
        /* <DEDUP_REMOVED lines=9> */
.L_x_194:


//--------------------- .nv.global.init           --------------------------
	.section	.nv.global.init,"aw",@progbits
.nv.global.init:
	.type		$str$22,@object
	.size		$str$22,($str$23 - $str$22)
$str$22:
        /*0000*/ 	.byte	0x6b, 0x5f, 0x74, 0x69, 0x6c, 0x65, 0x5f, 0x63, 0x6f, 0x75, 0x6e, 0x74, 0x20, 0x3e, 0x3d, 0x20
        /*0010*/ 	.byte	0x31, 0x00
	.type		$str$23,@object
	.size		$str$23,(__unnamed_1 - $str$23)
$str$23:
        /*0012*/ 	.byte	0x2f, 0x74, 0x6d, 0x70, 0x2f, 0x63, 0x75, 0x74, 0x6c, 0x61, 0x73, 0x73, 0x5f, 0x73, 0x77, 0x65
        /*0022*/ 	.byte	0x65, 0x70, 0x5f, 0x73, 0x72, 0x63, 0x2f, 0x69, 0x6e, 0x63, 0x6c, 0x75, 0x64, 0x65, 0x2f, 0x63
        /*0032*/ 	.byte	0x75, 0x74, 0x6c, 0x61, 0x73, 0x73, 0x2f, 0x67, 0x65, 0x6d, 0x6d, 0x2f, 0x63, 0x6f, 0x6c, 0x6c
        /*0042*/ 	.byte	0x65, 0x63, 0x74, 0x69, 0x76, 0x65, 0x2f, 0x73, 0x6d, 0x39, 0x30, 0x5f, 0x6d, 0x6d, 0x61, 0x5f
        /*0052*/ 	.byte	0x74, 0x6d, 0x61, 0x5f, 0x67, 0x6d, 0x6d, 0x61, 0x5f, 0x73, 0x73, 0x5f, 0x77, 0x61, 0x72, 0x70
        /*0062*/ 	.byte	0x73, 0x70, 0x65, 0x63, 0x69, 0x61, 0x6c, 0x69, 0x7a, 0x65, 0x64, 0x2e, 0x68, 0x70, 0x70, 0x00
	.type		__unnamed_1,@object
	.size		__unnamed_1,(.L_0 - __unnamed_1)
__unnamed_1:
        /*0072*/ 	.byte	0x76, 0x6f, 0x69, 0x64, 0x20, 0x63, 0x75, 0x74, 0x6c, 0x61, 0x73, 0x73, 0x3a, 0x3a, 0x67, 0x65
        /* <DEDUP_REMOVED lines=179> */
        /*0bb2*/ 	.byte	0x64, 0x65, 0x6e, 0x74, 0x69, 0x74, 0x79, 0x5d, 0x00
.L_0:


//--------------------- .nv.shared._ZN7cutlass13device_kernelINS_4gemm6kernel13GemmUniversalIN4cute5tupleIJiiiiEEENS1_10collective13CollectiveMmaINS1_34MainloopSm90TmaGmmaWarpSpecializedILi5ENS5_IJNS4_1CILi1EEESB_SB_EEENS1_35KernelTmaWarpSpecializedCooperativeEEENS5_IJNSA_ILi256EEENSA_ILi64EEESG_EEENS_6half_tENS5_IJlSB_lEEESI_SJ_NS4_8TiledMMAINS4_8MMA_AtomIJNS4_4SM904GMMA25MMA_64x64x16_F32F16F16_SSILNSN_5MajorE0ELSP_0ELNSN_7ScaleInE1ELSQ_1EEEEEENS4_6LayoutINS5_IJNSA_ILi2EEESB_SB_EEENS5_IJSB_NSA_ILi0EEESW_EEEEENS5_IJNS4_10UnderscoreESZ_SZ_EEEEENS4_13SM90_TMA_LOADENS4_14ComposedLayoutINS4_7SwizzleILi3ELi4ELi3EEENS4_18smem_ptr_flag_bitsILi16EEENST_INS5_IJNSA_ILi8EEESG_EEENS5_IJSG_SB_EEEEEEEvNS4_8identityES12_S1C_vS1D_EENS_8epilogue10collective6detail29Sm90TmaWarpSpecializedAdapterINS1G_15DefaultEpilogueISI_SJ_SJ_NS1F_6thread17LinearCombinationISI_Li1EffLNS1K_9ScaleType4KindE0ELNS_15FloatRoundStyleE2ESI_EENS1_15EpilogueDefaultEEEEEvvEEEEvNT_6ParamsE --------------------------
	.section	.nv.shared._ZN7cutlass13device_kernelINS_4gemm6kernel13GemmUniversalIN4cute5tupleIJiiiiEEENS1_10collective13CollectiveMmaINS1_34MainloopSm90TmaGmmaWarpSpecializedILi5ENS5_IJNS4_1CILi1EEESB_SB_EEENS1_35KernelTmaWarpSpecializedCooperativeEEENS5_IJNSA_ILi256EEENSA_ILi64EEESG_EEENS_6half_tENS5_IJlSB_lEEESI_SJ_NS4_8TiledMMAINS4_8MMA_AtomIJNS4_4SM904GMMA25MMA_64x64x16_F32F16F16_SSILNSN_5MajorE0ELSP_0ELNSN_7ScaleInE1ELSQ_1EEEEEENS4_6LayoutINS5_IJNSA_ILi2EEESB_SB_EEENS5_IJSB_NSA_ILi0EEESW_EEEEENS5_IJNS4_10UnderscoreESZ_SZ_EEEEENS4_13SM90_TMA_LOADENS4_14ComposedLayoutINS4_7SwizzleILi3ELi4ELi3EEENS4_18smem_ptr_flag_bitsILi16EEENST_INS5_IJNSA_ILi8EEESG_EEENS5_IJSG_SB_EEEEEEEvNS4_8identityES12_S1C_vS1D_EENS_8epilogue10collective6detail29Sm90TmaWarpSpecializedAdapterINS1G_15DefaultEpilogueISI_SJ_SJ_NS1F_6thread17LinearCombinationISI_Li1EffLNS1K_9ScaleType4KindE0ELNS_15FloatRoundStyleE2ESI_EENS1_15EpilogueDefaultEEEEEvvEEEEvNT_6ParamsE,"aw",@nobits
	.sectionflags	@""
	.align	16
	.zero		1024


//--------------------- .nv.shared.reserved.0     --------------------------
	.section	.nv.shared.reserved.0,"aw",@nobits
	.weak		__nv_reservedSMEM_offset_0_alias
	.size		__nv_reservedSMEM_offset_0_alias, 0, 0
	.other		__nv_reservedSMEM_offset_0_alias,@"STO_CUDA_RESERVED_SHARED STV_DEFAULT"
__nv_reservedSMEM_offset_0_alias:
	.zero		0


//--------------------- .nv.global                --------------------------
	.section	.nv.global,"aw",@nobits
.nv.global:
	.type		_ZN40_INTERNAL_29c3fd33_4_k_cu_0532116e_179584cute1_E,@object
	.size		_ZN40_INTERNAL_29c3fd33_4_k_cu_0532116e_179584cute1_E,(_ZN40_INTERNAL_29c3fd33_4_k_cu_0532116e_179584cuda3std3__45__cpo6cbeginE - _ZN40_INTERNAL_29c3fd33_4_k_cu_0532116e_179584cute1_E)
_ZN40_INTERNAL_29c3fd33_4_k_cu_0532116e_179584cute1_E:
	.zero		1
	.type		_ZN40_INTERNAL_29c3fd33_4_k_cu_0532116e_179584cuda3std3__45__cpo6cbeginE,@object
	.size		_ZN40_INTERNAL_29c3fd33_4_k_cu_0532116e_179584cuda3std3__45__cpo6cbeginE,(_ZN40_INTERNAL_29c3fd33_4_k_cu_0532116e_179584cuda3std3__48in_placeE - _ZN40_INTERNAL_29c3fd33_4_k_cu_0532116e_179584cuda3std3__45__cpo6cbeginE)
_ZN40_INTERNAL_29c3fd33_4_k_cu_0532116e_179584cuda3std3__45__cpo6cbeginE:
	.zero		1
	.type		_ZN40_INTERNAL_29c3fd33_4_k_cu_0532116e_179584cuda3std3__48in_placeE,@object
	.size		_ZN40_INTERNAL_29c3fd33_4_k_cu_0532116e_179584cuda3std3__48in_placeE,(_ZN40_INTERNAL_29c3fd33_4_k_cu_0532116e_179584cuda3std6ranges3__45__cpo9iter_moveE - _ZN40_INTERNAL_29c3fd33_4_k_cu_0532116e_179584cuda3std3__48in_placeE)
_ZN40_INTERNAL_29c3fd33_4_k_cu_0532116e_179584cuda3std3__48in_placeE:
	.zero		1
	.type		_ZN40_INTERNAL_29c3fd33_4_k_cu_0532116e_179584cuda3std6ranges3__45__cpo9iter_moveE,@object
	.size		_ZN40_INTERNAL_29c3fd33_4_k_cu_0532116e_179584cuda3std6ranges3__45__cpo9iter_moveE,(_ZN40_INTERNAL_29c3fd33_4_k_cu_0532116e_179584cuda3std3__45__cpo5beginE - _ZN40_INTERNAL_29c3fd33_4_k_cu_0532116e_179584cuda3std6ranges3__45__cpo9iter_moveE)
_ZN40_INTERNAL_29c3fd33_4_k_cu_0532116e_179584cuda3std6ranges3__45__cpo9iter_moveE:
	.zero		1
	.type		_ZN40_INTERNAL_29c3fd33_4_k_cu_0532116e_179584cuda3std3__45__cpo5beginE,@object
	.size		_ZN40_INTERNAL_29c3fd33_4_k_cu_0532116e_179584cuda3std3__45__cpo5beginE,(_ZN40_INTERNAL_29c3fd33_4_k_cu_0532116e_179584cuda3std3__442_GLOBAL__N__29c3fd33_4_k_cu_0532116e_179586ignoreE - _ZN40_INTERNAL_29c3fd33_4_k_cu_0532116e_179584cuda3std3__45__cpo5beginE)
_ZN40_INTERNAL_29c3fd33_4_k_cu_0532116e_179584cuda3std3__45__cpo5beginE:
	.zero		1
	.type		_ZN40_INTERNAL_29c3fd33_4_k_cu_0532116e_179584cuda3std3__442_GLOBAL__N__29c3fd33_4_k_cu_0532116e_179586ignoreE,@object
	.size		_ZN40_INTERNAL_29c3fd33_4_k_cu_0532116e_179584cuda3std3__442_GLOBAL__N__29c3fd33_4_k_cu_0532116e_179586ignoreE,(_ZN40_INTERNAL_29c3fd33_4_k_cu_0532116e_179584cute7productE - _ZN40_INTERNAL_29c3fd33_4_k_cu_0532116e_179584cuda3std3__442_GLOBAL__N__29c3fd33_4_k_cu_0532116e_179586ignoreE)
_ZN40_INTERNAL_29c3fd33_4_k_cu_0532116e_179584cuda3std3__442_GLOBAL__N__29c3fd33_4_k_cu_0532116e_179586ignoreE:
	.zero		1
	.type		_ZN40_INTERNAL_29c3fd33_4_k_cu_0532116e_179584cute7productE,@object
	.size		_ZN40_INTERNAL_29c3fd33_4_k_cu_0532116e_179584cute7productE,(_ZN40_INTERNAL_29c3fd33_4_k_cu_0532116e_179584cuda3std3__45__cpo3endE - _ZN40_INTERNAL_29c3fd33_4_k_cu_0532116e_179584cute7productE)
_ZN40_INTERNAL_29c3fd33_4_k_cu_0532116e_179584cute7productE:
	.zero		1
	.type		_ZN40_INTERNAL_29c3fd33_4_k_cu_0532116e_179584cuda3std3__45__cpo3endE,@object
	.size		_ZN40_INTERNAL_29c3fd33_4_k_cu_0532116e_179584cuda3std3__45__cpo3endE,(_ZN40_INTERNAL_29c3fd33_4_k_cu_0532116e_179584cuda3std3__419piecewise_constructE - _ZN40_INTERNAL_29c3fd33_4_k_cu_0532116e_179584cuda3std3__45__cpo3endE)
_ZN40_INTERNAL_29c3fd33_4_k_cu_0532116e_179584cuda3std3__45__cpo3endE:
	.zero		1
	.type		_ZN40_INTERNAL_29c3fd33_4_k_cu_0532116e_179584cuda3std3__419piecewise_constructE,@object
	.size		_ZN40_INTERNAL_29c3fd33_4_k_cu_0532116e_179584cuda3std3__419piecewise_constructE,(_ZN40_INTERNAL_29c3fd33_4_k_cu_0532116e_179584cuda3std3__45__cpo4cendE - _ZN40_INTERNAL_29c3fd33_4_k_cu_0532116e_179584cuda3std3__419piecewise_constructE)
_ZN40_INTERNAL_29c3fd33_4_k_cu_0532116e_179584cuda3std3__419piecewise_constructE:
	.zero		1
	.type		_ZN40_INTERNAL_29c3fd33_4_k_cu_0532116e_179584cuda3std3__45__cpo4cendE,@object
	.size		_ZN40_INTERNAL_29c3fd33_4_k_cu_0532116e_179584cuda3std3__45__cpo4cendE,(_ZN40_INTERNAL_29c3fd33_4_k_cu_0532116e_179584cuda3std6ranges3__45__cpo4swapE - _ZN40_INTERNAL_29c3fd33_4_k_cu_0532116e_179584cuda3std3__45__cpo4cendE)
_ZN40_INTERNAL_29c3fd33_4_k_cu_0532116e_179584cuda3std3__45__cpo4cendE:
	.zero		1
	.type		_ZN40_INTERNAL_29c3fd33_4_k_cu_0532116e_179584cuda3std6ranges3__45__cpo4swapE,@object
	.size		_ZN40_INTERNAL_29c3fd33_4_k_cu_0532116e_179584cuda3std6ranges3__45__cpo4swapE,(.L_8 - _ZN40_INTERNAL_29c3fd33_4_k_cu_0532116e_179584cuda3std6ranges3__45__cpo4swapE)
_ZN40_INTERNAL_29c3fd33_4_k_cu_0532116e_179584cuda3std6ranges3__45__cpo4swapE:
	.zero		1
.L_8:


//--------------------- .nv.constant0._ZN7cutlass13device_kernelINS_4gemm6kernel13GemmUniversalIN4cute5tupleIJiiiiEEENS1_10collective13CollectiveMmaINS1_34MainloopSm90TmaGmmaWarpSpecializedILi5ENS5_IJNS4_1CILi1EEESB_SB_EEENS1_35KernelTmaWarpSpecializedCooperativeEEENS5_IJNSA_ILi256EEENSA_ILi64EEESG_EEENS_6half_tENS5_IJlSB_lEEESI_SJ_NS4_8TiledMMAINS4_8MMA_AtomIJNS4_4SM904GMMA25MMA_64x64x16_F32F16F16_SSILNSN_5MajorE0ELSP_0ELNSN_7ScaleInE1ELSQ_1EEEEEENS4_6LayoutINS5_IJNSA_ILi2EEESB_SB_EEENS5_IJSB_NSA_ILi0EEESW_EEEEENS5_IJNS4_10UnderscoreESZ_SZ_EEEEENS4_13SM90_TMA_LOADENS4_14ComposedLayoutINS4_7SwizzleILi3ELi4ELi3EEENS4_18smem_ptr_flag_bitsILi16EEENST_INS5_IJNSA_ILi8EEESG_EEENS5_IJSG_SB_EEEEEEEvNS4_8identityES12_S1C_vS1D_EENS_8epilogue10collective6detail29Sm90TmaWarpSpecializedAdapterINS1G_15DefaultEpilogueISI_SJ_SJ_NS1F_6thread17LinearCombinationISI_Li1EffLNS1K_9ScaleType4KindE0ELNS_15FloatRoundStyleE2ESI_EENS1_15EpilogueDefaultEEEEEvvEEEEvNT_6ParamsE --------------------------
	.section	.nv.constant0._ZN7cutlass13device_kernelINS_4gemm6kernel13GemmUniversalIN4cute5tupleIJiiiiEEENS1_10collective13CollectiveMmaINS1_34MainloopSm90TmaGmmaWarpSpecializedILi5ENS5_IJNS4_1CILi1EEESB_SB_EEENS1_35KernelTmaWarpSpecializedCooperativeEEENS5_IJNSA_ILi256EEENSA_ILi64EEESG_EEENS_6half_tENS5_IJlSB_lEEESI_SJ_NS4_8TiledMMAINS4_8MMA_AtomIJNS4_4SM904GMMA25MMA_64x64x16_F32F16F16_SSILNSN_5MajorE0ELSP_0ELNSN_7ScaleInE1ELSQ_1EEEEEENS4_6LayoutINS5_IJNSA_ILi2EEESB_SB_EEENS5_IJSB_NSA_ILi0EEESW_EEEEENS5_IJNS4_10UnderscoreESZ_SZ_EEEEENS4_13SM90_TMA_LOADENS4_14ComposedLayoutINS4_7SwizzleILi3ELi4ELi3EEENS4_18smem_ptr_flag_bitsILi16EEENST_INS5_IJNSA_ILi8EEESG_EEENS5_IJSG_SB_EEEEEEEvNS4_8identityES12_S1C_vS1D_EENS_8epilogue10collective6detail29Sm90TmaWarpSpecializedAdapterINS1G_15DefaultEpilogueISI_SJ_SJ_NS1F_6thread17LinearCombinationISI_Li1EffLNS1K_9ScaleType4KindE0ELNS_15FloatRoundStyleE2ESI_EENS1_15EpilogueDefaultEEEEEvvEEEEvNT_6ParamsE,"a",@progbits
	.sectionflags	@""
	.align	4
.nv.constant0._ZN7cutlass13device_kernelINS_4gemm6kernel13GemmUniversalIN4cute5tupleIJiiiiEEENS1_10collective13CollectiveMmaINS1_34MainloopSm90TmaGmmaWarpSpecializedILi5ENS5_IJNS4_1CILi1EEESB_SB_EEENS1_35KernelTmaWarpSpecializedCooperativeEEENS5_IJNSA_ILi256EEENSA_ILi64EEESG_EEENS_6half_tENS5_IJlSB_lEEESI_SJ_NS4_8TiledMMAINS4_8MMA_AtomIJNS4_4SM904GMMA25MMA_64x64x16_F32F16F16_SSILNSN_5MajorE0ELSP_0ELNSN_7ScaleInE1ELSQ_1EEEEEENS4_6LayoutINS5_IJNSA_ILi2EEESB_SB_EEENS5_IJSB_NSA_ILi0EEESW_EEEEENS5_IJNS4_10UnderscoreESZ_SZ_EEEEENS4_13SM90_TMA_LOADENS4_14ComposedLayoutINS4_7SwizzleILi3ELi4ELi3EEENS4_18smem_ptr_flag_bitsILi16EEENST_INS5_IJNSA_ILi8EEESG_EEENS5_IJSG_SB_EEEEEEEvNS4_8identityES12_S1C_vS1D_EENS_8epilogue10collective6detail29Sm90TmaWarpSpecializedAdapterINS1G_15DefaultEpilogueISI_SJ_SJ_NS1F_6thread17LinearCombinationISI_Li1EffLNS1K_9ScaleType4KindE0ELNS_15FloatRoundStyleE2ESI_EENS1_15EpilogueDefaultEEEEEvvEEEEvNT_6ParamsE:
	.zero		1664


//--------------------- SYMBOLS --------------------------

	.type		.nv.reservedSmem.offset0,@object
	.size		.nv.reservedSmem.offset0,0x4
	.type		__assertfail,@function
